//
// Generated by NVIDIA NVVM Compiler
//
// Compiler Build ID: CL-36424714
// Cuda compilation tools, release 13.0, V13.0.88
// Based on NVVM 20.0.0
//

.version 9.0
.target sm_100
.address_size 64

	// .globl	default_function_kernel0
// _ZZ24default_function_kernel0E15pad_temp_shared has been demoted
// _ZZ24default_function_kernel0E13kernel_shared has been demoted

.visible .entry default_function_kernel0(
	.param .u64 .ptr .align 1 default_function_kernel0_param_0,
	.param .u64 .ptr .align 1 default_function_kernel0_param_1,
	.param .u64 .ptr .align 1 default_function_kernel0_param_2
)
{
	.reg .pred 	%p<297>;
	.reg .b16 	%rs<144>;
	.reg .b32 	%r<404>;
	.reg .b32 	%f<551>;
	.reg .b64 	%rd<59>;
	// demoted variable
	.shared .align 4 .b8 _ZZ24default_function_kernel0E15pad_temp_shared[10368];
	// demoted variable
	.shared .align 4 .b8 _ZZ24default_function_kernel0E13kernel_shared[2304];
	mov.u32 	%r36, %ctaid.y;
	shl.b32 	%r37, %r36, 4;
	mov.u32 	%r38, %tid.x;
	mul.lo.s32 	%r39, %r38, 21;
	cvt.u16.u32 	%rs1, %r39;
	mul.hi.u16 	%rs2, %rs1, 3641;
	cvt.u32.u16 	%r40, %rs2;
	or.b32  	%r41, %r37, %r40;
	setp.eq.s32 	%p39, %r41, 0;
	add.s32 	%r42, %r37, %r40;
	setp.gt.u32 	%p40, %r42, 112;
	mov.u32 	%r44, %ctaid.x;
	shl.b32 	%r45, %r44, 4;
	mul.lo.s16 	%rs3, %rs2, 18;
	sub.s16 	%rs4, %rs1, %rs3;
	cvt.u32.u16 	%r46, %rs4;
	or.b32  	%r47, %r45, %r46;
	setp.eq.s32 	%p41, %r47, 0;
	or.pred  	%p42, %p39, %p41;
	add.s32 	%r49, %r45, %r46;
	setp.gt.u32 	%p43, %r49, 112;
	mov.u32 	%r51, %tid.z;
	mov.u32 	%r52, %tid.y;
	mul.lo.s32 	%r53, %r52, 12544;
	mul.wide.u16 	%r54, %rs2, 112;
	mad.lo.s32 	%r55, %r51, 25088, %r53;
	mad.lo.s32 	%r56, %r36, 1792, %r55;
	add.s32 	%r57, %r56, -113;
	add.s32 	%r58, %r49, %r57;
	add.s32 	%r1, %r58, %r54;
	mad.lo.s32 	%r59, %r52, 324, %r39;
	mad.lo.s32 	%r60, %r51, 648, %r59;
	shl.b32 	%r62, %r60, 2;
	mov.u32 	%r63, _ZZ24default_function_kernel0E15pad_temp_shared;
	add.s32 	%r2, %r63, %r62;
	add.s16 	%rs5, %rs1, 1;
	mul.hi.u16 	%rs6, %rs5, 3641;
	cvt.u32.u16 	%r64, %rs6;
	or.b32  	%r65, %r37, %r64;
	setp.eq.s32 	%p44, %r65, 0;
	add.s32 	%r66, %r37, %r64;
	setp.gt.u32 	%p45, %r66, 112;
	mul.lo.s16 	%rs7, %rs6, 18;
	sub.s16 	%rs8, %rs5, %rs7;
	cvt.u32.u16 	%r68, %rs8;
	or.b32  	%r69, %r45, %r68;
	setp.eq.s32 	%p46, %r69, 0;
	or.pred  	%p47, %p44, %p46;
	add.s32 	%r71, %r45, %r68;
	setp.gt.u32 	%p48, %r71, 112;
	mul.wide.u16 	%r73, %rs6, 112;
	add.s32 	%r74, %r71, %r57;
	add.s32 	%r3, %r74, %r73;
	add.s16 	%rs9, %rs1, 2;
	mul.hi.u16 	%rs10, %rs9, -7281;
	shr.u16 	%rs11, %rs10, 4;
	cvt.u32.u16 	%r75, %rs11;
	or.b32  	%r76, %r37, %r75;
	setp.eq.s32 	%p49, %r76, 0;
	add.s32 	%r77, %r37, %r75;
	setp.gt.u32 	%p50, %r77, 112;
	mul.lo.s16 	%rs12, %rs11, 18;
	sub.s16 	%rs13, %rs9, %rs12;
	cvt.u32.u16 	%r79, %rs13;
	or.b32  	%r80, %r45, %r79;
	setp.eq.s32 	%p51, %r80, 0;
	or.pred  	%p52, %p49, %p51;
	add.s32 	%r82, %r45, %r79;
	setp.gt.u32 	%p53, %r82, 112;
	mul.wide.u16 	%r84, %rs11, 112;
	add.s32 	%r85, %r82, %r57;
	add.s32 	%r4, %r85, %r84;
	add.s16 	%rs14, %rs1, 3;
	mul.hi.u16 	%rs15, %rs14, -7281;
	shr.u16 	%rs16, %rs15, 4;
	cvt.u32.u16 	%r86, %rs16;
	or.b32  	%r87, %r37, %r86;
	setp.eq.s32 	%p54, %r87, 0;
	add.s32 	%r88, %r37, %r86;
	setp.gt.u32 	%p55, %r88, 112;
	mul.lo.s16 	%rs17, %rs16, 18;
	sub.s16 	%rs18, %rs14, %rs17;
	cvt.u32.u16 	%r90, %rs18;
	or.b32  	%r91, %r45, %r90;
	setp.eq.s32 	%p56, %r91, 0;
	or.pred  	%p57, %p54, %p56;
	add.s32 	%r93, %r45, %r90;
	setp.gt.u32 	%p58, %r93, 112;
	mul.wide.u16 	%r95, %rs16, 112;
	add.s32 	%r96, %r93, %r57;
	add.s32 	%r5, %r96, %r95;
	add.s16 	%rs19, %rs1, 4;
	mul.hi.u16 	%rs20, %rs19, -7281;
	shr.u16 	%rs21, %rs20, 4;
	cvt.u32.u16 	%r97, %rs21;
	or.b32  	%r98, %r37, %r97;
	setp.eq.s32 	%p59, %r98, 0;
	add.s32 	%r99, %r37, %r97;
	setp.gt.u32 	%p60, %r99, 112;
	mul.lo.s16 	%rs22, %rs21, 18;
	sub.s16 	%rs23, %rs19, %rs22;
	cvt.u32.u16 	%r101, %rs23;
	or.b32  	%r102, %r45, %r101;
	setp.eq.s32 	%p61, %r102, 0;
	or.pred  	%p62, %p59, %p61;
	add.s32 	%r104, %r45, %r101;
	setp.gt.u32 	%p63, %r104, 112;
	mul.wide.u16 	%r106, %rs21, 112;
	add.s32 	%r107, %r104, %r57;
	add.s32 	%r6, %r107, %r106;
	add.s16 	%rs24, %rs1, 5;
	mul.hi.u16 	%rs25, %rs24, -7281;
	shr.u16 	%rs26, %rs25, 4;
	cvt.u32.u16 	%r108, %rs26;
	or.b32  	%r109, %r37, %r108;
	setp.eq.s32 	%p64, %r109, 0;
	add.s32 	%r110, %r37, %r108;
	setp.gt.u32 	%p65, %r110, 112;
	mul.lo.s16 	%rs27, %rs26, 18;
	sub.s16 	%rs28, %rs24, %rs27;
	cvt.u32.u16 	%r112, %rs28;
	or.b32  	%r113, %r45, %r112;
	setp.eq.s32 	%p66, %r113, 0;
	or.pred  	%p67, %p64, %p66;
	add.s32 	%r115, %r45, %r112;
	setp.gt.u32 	%p68, %r115, 112;
	mul.wide.u16 	%r117, %rs26, 112;
	add.s32 	%r118, %r115, %r57;
	add.s32 	%r7, %r118, %r117;
	add.s16 	%rs29, %rs1, 6;
	mul.hi.u16 	%rs30, %rs29, -7281;
	shr.u16 	%rs31, %rs30, 4;
	cvt.u32.u16 	%r119, %rs31;
	or.b32  	%r120, %r37, %r119;
	setp.eq.s32 	%p69, %r120, 0;
	add.s32 	%r121, %r37, %r119;
	setp.gt.u32 	%p70, %r121, 112;
	mul.lo.s16 	%rs32, %rs31, 18;
	sub.s16 	%rs33, %rs29, %rs32;
	cvt.u32.u16 	%r123, %rs33;
	or.b32  	%r124, %r45, %r123;
	setp.eq.s32 	%p71, %r124, 0;
	or.pred  	%p72, %p69, %p71;
	add.s32 	%r126, %r45, %r123;
	setp.gt.u32 	%p73, %r126, 112;
	mul.wide.u16 	%r128, %rs31, 112;
	add.s32 	%r129, %r126, %r57;
	add.s32 	%r8, %r129, %r128;
	add.s16 	%rs34, %rs1, 7;
	mul.hi.u16 	%rs35, %rs34, -7281;
	shr.u16 	%rs36, %rs35, 4;
	cvt.u32.u16 	%r130, %rs36;
	or.b32  	%r131, %r37, %r130;
	setp.eq.s32 	%p74, %r131, 0;
	add.s32 	%r132, %r37, %r130;
	setp.gt.u32 	%p75, %r132, 112;
	mul.lo.s16 	%rs37, %rs36, 18;
	sub.s16 	%rs38, %rs34, %rs37;
	cvt.u32.u16 	%r134, %rs38;
	or.b32  	%r135, %r45, %r134;
	setp.eq.s32 	%p76, %r135, 0;
	or.pred  	%p77, %p74, %p76;
	add.s32 	%r137, %r45, %r134;
	setp.gt.u32 	%p78, %r137, 112;
	mul.wide.u16 	%r139, %rs36, 112;
	add.s32 	%r140, %r137, %r57;
	add.s32 	%r9, %r140, %r139;
	add.s16 	%rs39, %rs1, 8;
	mul.hi.u16 	%rs40, %rs39, -7281;
	shr.u16 	%rs41, %rs40, 4;
	cvt.u32.u16 	%r141, %rs41;
	or.b32  	%r142, %r37, %r141;
	setp.eq.s32 	%p79, %r142, 0;
	add.s32 	%r143, %r37, %r141;
	setp.gt.u32 	%p80, %r143, 112;
	mul.lo.s16 	%rs42, %rs41, 18;
	sub.s16 	%rs43, %rs39, %rs42;
	cvt.u32.u16 	%r145, %rs43;
	or.b32  	%r146, %r45, %r145;
	setp.eq.s32 	%p81, %r146, 0;
	or.pred  	%p82, %p79, %p81;
	add.s32 	%r148, %r45, %r145;
	setp.gt.u32 	%p83, %r148, 112;
	mul.wide.u16 	%r150, %rs41, 112;
	add.s32 	%r151, %r148, %r57;
	add.s32 	%r10, %r151, %r150;
	shl.b32 	%r152, %r51, 1;
	add.s16 	%rs44, %rs1, 9;
	mul.hi.u16 	%rs45, %rs44, 25891;
	shr.u16 	%rs46, %rs45, 7;
	cvt.u32.u16 	%r153, %rs46;
	add.s32 	%r154, %r152, %r52;
	add.s32 	%r155, %r154, %r153;
	setp.gt.u32 	%p84, %r155, 7;
	mul.lo.s32 	%r156, %r52, 18;
	mad.lo.s32 	%r157, %r51, 36, %r156;
	mul.hi.u16 	%rs47, %rs44, -7281;
	shr.u16 	%rs48, %rs47, 4;
	cvt.u32.u16 	%r158, %rs48;
	add.s32 	%r159, %r157, %r158;
	setp.gt.u32 	%p85, %r159, 143;
	setp.gt.u32 	%p86, %r60, 2582;
	setp.gt.u32 	%p87, %r59, 638;
	setp.gt.u32 	%p88, %r38, 14;
	or.pred  	%p89, %p88, %p87;
	or.b32  	%r161, %r37, %r158;
	setp.eq.s32 	%p91, %r161, 0;
	mul.lo.s16 	%rs49, %rs48, 18;
	sub.s16 	%rs50, %rs44, %rs49;
	cvt.u32.u16 	%r162, %rs50;
	or.b32  	%r163, %r45, %r162;
	setp.eq.s32 	%p92, %r163, 0;
	add.s32 	%r165, %r45, %r162;
	setp.gt.u32 	%p93, %r165, 112;
	mul.wide.u16 	%r167, %rs48, 112;
	add.s32 	%r168, %r165, %r57;
	add.s32 	%r11, %r168, %r167;
	add.s16 	%rs51, %rs1, 10;
	mul.hi.u16 	%rs52, %rs51, 25891;
	shr.u16 	%rs53, %rs52, 7;
	cvt.u32.u16 	%r169, %rs53;
	add.s32 	%r170, %r154, %r169;
	setp.gt.u32 	%p94, %r170, 7;
	mul.hi.u16 	%rs54, %rs51, -7281;
	shr.u16 	%rs55, %rs54, 4;
	cvt.u32.u16 	%r171, %rs55;
	add.s32 	%r172, %r157, %r171;
	setp.gt.u32 	%p95, %r172, 143;
	setp.gt.u32 	%p96, %r60, 2581;
	setp.gt.u32 	%p97, %r59, 637;
	or.pred  	%p98, %p88, %p97;
	or.b32  	%r174, %r37, %r171;
	setp.eq.s32 	%p100, %r174, 0;
	mul.lo.s16 	%rs56, %rs55, 18;
	sub.s16 	%rs57, %rs51, %rs56;
	cvt.u32.u16 	%r175, %rs57;
	or.b32  	%r176, %r45, %r175;
	setp.eq.s32 	%p101, %r176, 0;
	add.s32 	%r178, %r45, %r175;
	setp.gt.u32 	%p102, %r178, 112;
	mul.wide.u16 	%r180, %rs55, 112;
	add.s32 	%r181, %r178, %r57;
	add.s32 	%r12, %r181, %r180;
	add.s16 	%rs58, %rs1, 11;
	mul.hi.u16 	%rs59, %rs58, 25891;
	shr.u16 	%rs60, %rs59, 7;
	cvt.u32.u16 	%r182, %rs60;
	add.s32 	%r183, %r154, %r182;
	setp.gt.u32 	%p103, %r183, 7;
	mul.hi.u16 	%rs61, %rs58, -7281;
	shr.u16 	%rs62, %rs61, 4;
	cvt.u32.u16 	%r184, %rs62;
	add.s32 	%r185, %r157, %r184;
	setp.gt.u32 	%p104, %r185, 143;
	setp.gt.u32 	%p105, %r60, 2580;
	setp.gt.u32 	%p106, %r59, 636;
	or.pred  	%p107, %p88, %p106;
	or.b32  	%r187, %r37, %r184;
	setp.eq.s32 	%p109, %r187, 0;
	mul.lo.s16 	%rs63, %rs62, 18;
	sub.s16 	%rs64, %rs58, %rs63;
	cvt.u32.u16 	%r188, %rs64;
	or.b32  	%r189, %r45, %r188;
	setp.eq.s32 	%p110, %r189, 0;
	add.s32 	%r191, %r45, %r188;
	setp.gt.u32 	%p111, %r191, 112;
	mul.wide.u16 	%r193, %rs62, 112;
	add.s32 	%r194, %r191, %r57;
	add.s32 	%r13, %r194, %r193;
	add.s16 	%rs65, %rs1, 12;
	mul.hi.u16 	%rs66, %rs65, 25891;
	shr.u16 	%rs67, %rs66, 7;
	cvt.u32.u16 	%r195, %rs67;
	add.s32 	%r196, %r154, %r195;
	setp.gt.u32 	%p112, %r196, 7;
	mul.hi.u16 	%rs68, %rs65, -7281;
	shr.u16 	%rs69, %rs68, 4;
	cvt.u32.u16 	%r197, %rs69;
	add.s32 	%r198, %r157, %r197;
	setp.gt.u32 	%p113, %r198, 143;
	setp.gt.u32 	%p114, %r60, 2579;
	setp.gt.u32 	%p115, %r59, 635;
	or.pred  	%p116, %p88, %p115;
	or.b32  	%r200, %r37, %r197;
	setp.eq.s32 	%p118, %r200, 0;
	add.s32 	%r201, %r37, %r197;
	setp.gt.u32 	%p119, %r201, 112;
	mul.lo.s16 	%rs70, %rs69, 18;
	sub.s16 	%rs71, %rs65, %rs70;
	cvt.u32.u16 	%r203, %rs71;
	or.b32  	%r204, %r45, %r203;
	setp.eq.s32 	%p120, %r204, 0;
	or.pred  	%p121, %p118, %p120;
	add.s32 	%r206, %r45, %r203;
	setp.gt.u32 	%p122, %r206, 112;
	mul.wide.u16 	%r208, %rs69, 112;
	add.s32 	%r209, %r206, %r57;
	add.s32 	%r14, %r209, %r208;
	add.s16 	%rs72, %rs1, 13;
	mul.hi.u16 	%rs73, %rs72, 25891;
	shr.u16 	%rs74, %rs73, 7;
	cvt.u32.u16 	%r210, %rs74;
	add.s32 	%r211, %r154, %r210;
	setp.gt.u32 	%p123, %r211, 7;
	mul.hi.u16 	%rs75, %rs72, -7281;
	shr.u16 	%rs76, %rs75, 4;
	cvt.u32.u16 	%r212, %rs76;
	add.s32 	%r213, %r157, %r212;
	setp.gt.u32 	%p124, %r213, 143;
	setp.gt.u32 	%p125, %r60, 2578;
	setp.gt.u32 	%p126, %r59, 634;
	or.pred  	%p127, %p88, %p126;
	or.b32  	%r215, %r37, %r212;
	setp.eq.s32 	%p129, %r215, 0;
	add.s32 	%r216, %r37, %r212;
	setp.gt.u32 	%p130, %r216, 112;
	mul.lo.s16 	%rs77, %rs76, 18;
	sub.s16 	%rs78, %rs72, %rs77;
	cvt.u32.u16 	%r218, %rs78;
	or.b32  	%r219, %r45, %r218;
	setp.eq.s32 	%p131, %r219, 0;
	or.pred  	%p132, %p129, %p131;
	add.s32 	%r221, %r45, %r218;
	setp.gt.u32 	%p133, %r221, 112;
	mul.wide.u16 	%r223, %rs76, 112;
	add.s32 	%r224, %r221, %r57;
	add.s32 	%r15, %r224, %r223;
	add.s16 	%rs79, %rs1, 14;
	mul.hi.u16 	%rs80, %rs79, 25891;
	shr.u16 	%rs81, %rs80, 7;
	cvt.u32.u16 	%r225, %rs81;
	add.s32 	%r226, %r154, %r225;
	setp.gt.u32 	%p134, %r226, 7;
	mul.hi.u16 	%rs82, %rs79, -7281;
	shr.u16 	%rs83, %rs82, 4;
	cvt.u32.u16 	%r227, %rs83;
	add.s32 	%r228, %r157, %r227;
	setp.gt.u32 	%p135, %r228, 143;
	setp.gt.u32 	%p136, %r60, 2577;
	setp.gt.u32 	%p137, %r59, 633;
	or.pred  	%p138, %p88, %p137;
	or.b32  	%r230, %r37, %r227;
	setp.eq.s32 	%p140, %r230, 0;
	add.s32 	%r231, %r37, %r227;
	setp.gt.u32 	%p141, %r231, 112;
	mul.lo.s16 	%rs84, %rs83, 18;
	sub.s16 	%rs85, %rs79, %rs84;
	cvt.u32.u16 	%r233, %rs85;
	or.b32  	%r234, %r45, %r233;
	setp.eq.s32 	%p142, %r234, 0;
	or.pred  	%p143, %p140, %p142;
	add.s32 	%r236, %r45, %r233;
	setp.gt.u32 	%p144, %r236, 112;
	mul.wide.u16 	%r238, %rs83, 112;
	add.s32 	%r239, %r236, %r57;
	add.s32 	%r16, %r239, %r238;
	add.s16 	%rs86, %rs1, 15;
	mul.hi.u16 	%rs87, %rs86, 25891;
	shr.u16 	%rs88, %rs87, 7;
	cvt.u32.u16 	%r240, %rs88;
	add.s32 	%r241, %r154, %r240;
	setp.gt.u32 	%p145, %r241, 7;
	mul.hi.u16 	%rs89, %rs86, -7281;
	shr.u16 	%rs90, %rs89, 4;
	cvt.u32.u16 	%r242, %rs90;
	add.s32 	%r243, %r157, %r242;
	setp.gt.u32 	%p146, %r243, 143;
	setp.gt.u32 	%p147, %r60, 2576;
	setp.gt.u32 	%p148, %r59, 632;
	or.pred  	%p149, %p88, %p148;
	or.b32  	%r245, %r37, %r242;
	setp.eq.s32 	%p151, %r245, 0;
	add.s32 	%r246, %r37, %r242;
	setp.gt.u32 	%p152, %r246, 112;
	mul.lo.s16 	%rs91, %rs90, 18;
	sub.s16 	%rs92, %rs86, %rs91;
	cvt.u32.u16 	%r248, %rs92;
	or.b32  	%r249, %r45, %r248;
	setp.eq.s32 	%p153, %r249, 0;
	or.pred  	%p154, %p151, %p153;
	add.s32 	%r251, %r45, %r248;
	setp.gt.u32 	%p155, %r251, 112;
	mul.wide.u16 	%r253, %rs90, 112;
	add.s32 	%r254, %r251, %r57;
	add.s32 	%r17, %r254, %r253;
	add.s16 	%rs93, %rs1, 16;
	mul.hi.u16 	%rs94, %rs93, 25891;
	shr.u16 	%rs95, %rs94, 7;
	cvt.u32.u16 	%r255, %rs95;
	add.s32 	%r256, %r154, %r255;
	setp.gt.u32 	%p156, %r256, 7;
	mul.hi.u16 	%rs96, %rs93, -7281;
	shr.u16 	%rs97, %rs96, 4;
	cvt.u32.u16 	%r257, %rs97;
	add.s32 	%r258, %r157, %r257;
	setp.gt.u32 	%p157, %r258, 143;
	setp.gt.u32 	%p158, %r60, 2575;
	setp.gt.u32 	%p159, %r59, 631;
	or.pred  	%p160, %p88, %p159;
	or.b32  	%r260, %r37, %r257;
	setp.eq.s32 	%p162, %r260, 0;
	add.s32 	%r261, %r37, %r257;
	setp.gt.u32 	%p163, %r261, 112;
	mul.lo.s16 	%rs98, %rs97, 18;
	sub.s16 	%rs99, %rs93, %rs98;
	cvt.u32.u16 	%r263, %rs99;
	or.b32  	%r264, %r45, %r263;
	setp.eq.s32 	%p164, %r264, 0;
	or.pred  	%p165, %p162, %p164;
	add.s32 	%r266, %r45, %r263;
	setp.gt.u32 	%p166, %r266, 112;
	mul.wide.u16 	%r268, %rs97, 112;
	add.s32 	%r269, %r266, %r57;
	add.s32 	%r18, %r269, %r268;
	add.s16 	%rs100, %rs1, 17;
	mul.hi.u16 	%rs101, %rs100, 25891;
	shr.u16 	%rs102, %rs101, 7;
	cvt.u32.u16 	%r270, %rs102;
	add.s32 	%r271, %r154, %r270;
	setp.gt.u32 	%p167, %r271, 7;
	mul.hi.u16 	%rs103, %rs100, -7281;
	shr.u16 	%rs104, %rs103, 4;
	cvt.u32.u16 	%r272, %rs104;
	add.s32 	%r273, %r157, %r272;
	setp.gt.u32 	%p168, %r273, 143;
	setp.gt.u32 	%p169, %r60, 2574;
	setp.gt.u32 	%p170, %r59, 630;
	or.pred  	%p171, %p88, %p170;
	or.b32  	%r275, %r37, %r272;
	setp.eq.s32 	%p173, %r275, 0;
	add.s32 	%r276, %r37, %r272;
	setp.gt.u32 	%p174, %r276, 112;
	mul.lo.s16 	%rs105, %rs104, 18;
	sub.s16 	%rs106, %rs100, %rs105;
	cvt.u32.u16 	%r278, %rs106;
	or.b32  	%r279, %r45, %r278;
	setp.eq.s32 	%p175, %r279, 0;
	or.pred  	%p176, %p173, %p175;
	add.s32 	%r281, %r45, %r278;
	setp.gt.u32 	%p177, %r281, 112;
	mul.wide.u16 	%r283, %rs104, 112;
	add.s32 	%r284, %r281, %r57;
	add.s32 	%r19, %r284, %r283;
	add.s16 	%rs107, %rs1, 18;
	mul.hi.u16 	%rs108, %rs107, 25891;
	shr.u16 	%rs109, %rs108, 7;
	cvt.u32.u16 	%r285, %rs109;
	add.s32 	%r286, %r154, %r285;
	setp.gt.u32 	%p178, %r286, 7;
	add.s32 	%r287, %r157, %r40;
	setp.gt.u32 	%p179, %r287, 142;
	setp.gt.u32 	%p180, %r60, 2573;
	setp.gt.u32 	%p181, %r59, 629;
	or.pred  	%p182, %p88, %p181;
	setp.gt.u32 	%p184, %r42, 111;
	add.s16 	%rs110, %rs1, 19;
	mul.hi.u16 	%rs111, %rs110, 25891;
	shr.u16 	%rs112, %rs111, 7;
	cvt.u32.u16 	%r289, %rs112;
	add.s32 	%r290, %r154, %r289;
	setp.gt.u32 	%p185, %r290, 7;
	mul.hi.u16 	%rs113, %rs110, -7281;
	shr.u16 	%rs114, %rs113, 4;
	cvt.u32.u16 	%r291, %rs114;
	add.s32 	%r292, %r157, %r291;
	setp.gt.u32 	%p186, %r292, 143;
	setp.gt.u32 	%p187, %r60, 2572;
	setp.gt.u32 	%p188, %r59, 628;
	or.pred  	%p189, %p88, %p188;
	add.s32 	%r294, %r37, %r291;
	setp.gt.u32 	%p191, %r294, 112;
	mul.wide.u16 	%r295, %rs114, 112;
	add.s32 	%r20, %r74, %r295;
	add.s16 	%rs115, %rs1, 20;
	mul.hi.u16 	%rs116, %rs115, 25891;
	shr.u16 	%rs117, %rs116, 7;
	cvt.u32.u16 	%r296, %rs117;
	add.s32 	%r297, %r154, %r296;
	setp.gt.u32 	%p192, %r297, 7;
	mul.hi.u16 	%rs118, %rs115, -7281;
	shr.u16 	%rs119, %rs118, 4;
	cvt.u32.u16 	%r298, %rs119;
	add.s32 	%r299, %r157, %r298;
	setp.gt.u32 	%p193, %r299, 143;
	setp.gt.u32 	%p194, %r60, 2571;
	setp.gt.u32 	%p195, %r59, 627;
	or.pred  	%p196, %p88, %p195;
	add.s32 	%r301, %r37, %r298;
	setp.gt.u32 	%p198, %r301, 112;
	mul.wide.u16 	%r302, %rs119, 112;
	add.s32 	%r21, %r85, %r302;
	mul.lo.s32 	%r303, %r38, 5;
	cvt.u16.u32 	%rs120, %r303;
	mul.hi.u16 	%rs121, %rs120, 3641;
	shr.u16 	%rs122, %rs121, 2;
	cvt.u32.u16 	%r304, %rs122;
	add.s32 	%r305, %r154, %r304;
	setp.gt.u32 	%p199, %r305, 7;
	shl.b32 	%r306, %r51, 4;
	shl.b32 	%r307, %r52, 3;
	add.s32 	%r308, %r306, %r307;
	mul.hi.u16 	%rs123, %rs120, 7282;
	cvt.u32.u16 	%r309, %rs123;
	add.s32 	%r310, %r308, %r309;
	setp.gt.u32 	%p200, %r310, 63;
	mul.lo.s32 	%r312, %r52, 24;
	mad.lo.s32 	%r313, %r51, 48, %r312;
	mul.hi.u16 	%rs124, %rs120, 21846;
	cvt.u32.u16 	%r314, %rs124;
	add.s32 	%r315, %r313, %r314;
	setp.gt.u32 	%p201, %r315, 191;
	mad.lo.s32 	%r317, %r52, 72, %r303;
	mad.lo.s32 	%r318, %r51, 144, %r317;
	setp.gt.u32 	%p202, %r318, 575;
	setp.gt.u32 	%p203, %r317, 143;
	or.pred  	%p204, %p88, %p203;
	add.s16 	%rs125, %rs120, 1;
	mul.hi.u16 	%rs126, %rs125, 3641;
	shr.u16 	%rs127, %rs126, 2;
	cvt.u32.u16 	%r320, %rs127;
	add.s32 	%r321, %r154, %r320;
	setp.gt.u32 	%p206, %r321, 7;
	mul.hi.u16 	%rs128, %rs125, 7282;
	cvt.u32.u16 	%r322, %rs128;
	add.s32 	%r323, %r308, %r322;
	setp.gt.u32 	%p207, %r323, 63;
	mul.hi.u16 	%rs129, %rs125, 21846;
	cvt.u32.u16 	%r325, %rs129;
	add.s32 	%r326, %r313, %r325;
	setp.gt.u32 	%p208, %r326, 191;
	setp.gt.u32 	%p209, %r318, 574;
	setp.gt.u32 	%p210, %r317, 142;
	or.pred  	%p211, %p88, %p210;
	add.s16 	%rs130, %rs120, 2;
	mul.hi.u16 	%rs131, %rs130, 3641;
	shr.u16 	%rs132, %rs131, 2;
	cvt.u32.u16 	%r328, %rs132;
	add.s32 	%r329, %r154, %r328;
	setp.gt.u32 	%p213, %r329, 7;
	mul.hi.u16 	%rs133, %rs130, 7282;
	cvt.u32.u16 	%r330, %rs133;
	add.s32 	%r331, %r308, %r330;
	setp.gt.u32 	%p214, %r331, 63;
	mul.hi.u16 	%rs134, %rs130, 21846;
	cvt.u32.u16 	%r333, %rs134;
	add.s32 	%r334, %r313, %r333;
	setp.gt.u32 	%p215, %r334, 191;
	setp.gt.u32 	%p216, %r318, 573;
	setp.gt.u32 	%p217, %r317, 141;
	setp.gt.u32 	%p218, %r38, 13;
	or.pred  	%p219, %p218, %p217;
	add.s16 	%rs135, %rs120, 3;
	mul.hi.u16 	%rs136, %rs135, 3641;
	shr.u16 	%rs137, %rs136, 2;
	cvt.u32.u16 	%r336, %rs137;
	add.s32 	%r337, %r154, %r336;
	setp.gt.u32 	%p221, %r337, 7;
	mul.hi.u16 	%rs138, %rs135, 7282;
	cvt.u32.u16 	%r338, %rs138;
	add.s32 	%r339, %r308, %r338;
	setp.gt.u32 	%p222, %r339, 63;
	setp.gt.u32 	%p223, %r315, 190;
	setp.gt.u32 	%p224, %r318, 572;
	setp.gt.u32 	%p225, %r317, 140;
	or.pred  	%p226, %p218, %p225;
	add.s16 	%rs139, %rs120, 4;
	mul.hi.u16 	%rs140, %rs139, 3641;
	shr.u16 	%rs141, %rs140, 2;
	cvt.u32.u16 	%r341, %rs141;
	add.s32 	%r342, %r154, %r341;
	setp.gt.u32 	%p228, %r342, 7;
	mul.hi.u16 	%rs142, %rs139, 7282;
	cvt.u32.u16 	%r343, %rs142;
	add.s32 	%r344, %r308, %r343;
	setp.gt.u32 	%p229, %r344, 63;
	mul.hi.u16 	%rs143, %rs139, 21846;
	cvt.u32.u16 	%r346, %rs143;
	add.s32 	%r347, %r313, %r346;
	setp.gt.u32 	%p230, %r347, 191;
	setp.gt.u32 	%p231, %r318, 571;
	setp.gt.u32 	%p232, %r317, 139;
	or.pred  	%p233, %p218, %p232;
	or.pred  	%p235, %p42, %p40;
	or.pred  	%p1, %p235, %p43;
	or.pred  	%p236, %p47, %p45;
	or.pred  	%p2, %p236, %p48;
	or.pred  	%p237, %p52, %p50;
	or.pred  	%p3, %p237, %p53;
	or.pred  	%p238, %p57, %p55;
	or.pred  	%p4, %p238, %p58;
	or.pred  	%p239, %p62, %p60;
	or.pred  	%p5, %p239, %p63;
	or.pred  	%p240, %p67, %p65;
	or.pred  	%p6, %p240, %p68;
	or.pred  	%p241, %p72, %p70;
	or.pred  	%p7, %p241, %p73;
	or.pred  	%p242, %p77, %p75;
	or.pred  	%p8, %p242, %p78;
	or.pred  	%p243, %p82, %p80;
	or.pred  	%p9, %p243, %p83;
	or.pred  	%p244, %p84, %p85;
	or.pred  	%p245, %p244, %p86;
	or.pred  	%p10, %p245, %p89;
	or.pred  	%p246, %p91, %p92;
	or.pred  	%p11, %p246, %p93;
	or.pred  	%p247, %p94, %p95;
	or.pred  	%p248, %p247, %p96;
	or.pred  	%p12, %p248, %p98;
	or.pred  	%p249, %p100, %p101;
	or.pred  	%p13, %p249, %p102;
	or.pred  	%p250, %p103, %p104;
	or.pred  	%p251, %p250, %p105;
	or.pred  	%p14, %p251, %p107;
	or.pred  	%p252, %p109, %p110;
	or.pred  	%p15, %p252, %p111;
	or.pred  	%p253, %p112, %p113;
	or.pred  	%p254, %p253, %p114;
	or.pred  	%p16, %p254, %p116;
	or.pred  	%p255, %p121, %p119;
	or.pred  	%p17, %p255, %p122;
	or.pred  	%p256, %p123, %p124;
	or.pred  	%p257, %p256, %p125;
	or.pred  	%p18, %p257, %p127;
	or.pred  	%p258, %p132, %p130;
	or.pred  	%p19, %p258, %p133;
	or.pred  	%p259, %p134, %p135;
	or.pred  	%p260, %p259, %p136;
	or.pred  	%p20, %p260, %p138;
	or.pred  	%p261, %p143, %p141;
	or.pred  	%p21, %p261, %p144;
	or.pred  	%p262, %p145, %p146;
	or.pred  	%p263, %p262, %p147;
	or.pred  	%p22, %p263, %p149;
	or.pred  	%p264, %p154, %p152;
	or.pred  	%p23, %p264, %p155;
	or.pred  	%p265, %p156, %p157;
	or.pred  	%p266, %p265, %p158;
	or.pred  	%p24, %p266, %p160;
	or.pred  	%p267, %p165, %p163;
	or.pred  	%p25, %p267, %p166;
	or.pred  	%p268, %p167, %p168;
	or.pred  	%p269, %p268, %p169;
	or.pred  	%p26, %p269, %p171;
	or.pred  	%p270, %p176, %p174;
	or.pred  	%p27, %p270, %p177;
	or.pred  	%p271, %p178, %p179;
	or.pred  	%p272, %p271, %p180;
	or.pred  	%p28, %p272, %p182;
	or.pred  	%p273, %p184, %p43;
	or.pred  	%p29, %p273, %p41;
	or.pred  	%p274, %p185, %p186;
	or.pred  	%p275, %p274, %p187;
	or.pred  	%p30, %p275, %p189;
	or.pred  	%p276, %p191, %p48;
	or.pred  	%p31, %p276, %p46;
	or.pred  	%p277, %p192, %p193;
	or.pred  	%p278, %p277, %p194;
	or.pred  	%p32, %p278, %p196;
	or.pred  	%p279, %p198, %p53;
	or.pred  	%p33, %p279, %p51;
	or.pred  	%p280, %p199, %p200;
	or.pred  	%p281, %p280, %p201;
	or.pred  	%p282, %p281, %p202;
	or.pred  	%p34, %p282, %p204;
	or.pred  	%p283, %p206, %p207;
	or.pred  	%p284, %p283, %p208;
	or.pred  	%p285, %p284, %p209;
	or.pred  	%p35, %p285, %p211;
	or.pred  	%p286, %p213, %p214;
	or.pred  	%p287, %p286, %p215;
	or.pred  	%p288, %p287, %p216;
	or.pred  	%p36, %p288, %p219;
	or.pred  	%p289, %p221, %p222;
	or.pred  	%p290, %p289, %p223;
	or.pred  	%p291, %p290, %p224;
	or.pred  	%p37, %p291, %p226;
	or.pred  	%p292, %p228, %p229;
	or.pred  	%p293, %p292, %p230;
	or.pred  	%p294, %p293, %p231;
	or.pred  	%p38, %p294, %p233;
	mov.f32 	%f535, 0f00000000;
	mov.b32 	%r401, 0;
	mov.f32 	%f536, %f535;
	mov.f32 	%f537, %f535;
	mov.f32 	%f538, %f535;
	mov.f32 	%f539, %f535;
	mov.f32 	%f540, %f535;
	mov.f32 	%f541, %f535;
	mov.f32 	%f542, %f535;
	mov.f32 	%f543, %f535;
	mov.f32 	%f544, %f535;
	mov.f32 	%f545, %f535;
	mov.f32 	%f546, %f535;
	mov.f32 	%f547, %f535;
	mov.f32 	%f548, %f535;
	mov.f32 	%f549, %f535;
	mov.f32 	%f550, %f535;
$L__BB0_1:
	ld.param.u64 	%rd56, [default_function_kernel0_param_0];
	bar.sync 	0;
	mul.lo.s32 	%r23, %r401, 100352;
	add.s32 	%r349, %r1, %r23;
	cvta.to.global.u64 	%rd1, %rd56;
	mul.wide.s32 	%rd8, %r349, 4;
	add.s64 	%rd2, %rd1, %rd8;
	mov.f32 	%f514, 0f00000000;
	@%p1 bra 	$L__BB0_3;
	ld.global.nc.f32 	%f514, [%rd2];
$L__BB0_3:
	st.shared.f32 	[%r2], %f514;
	mov.f32 	%f515, 0f00000000;
	@%p2 bra 	$L__BB0_5;
	add.s32 	%r350, %r3, %r23;
	mul.wide.s32 	%rd9, %r350, 4;
	add.s64 	%rd10, %rd1, %rd9;
	ld.global.nc.f32 	%f515, [%rd10];
$L__BB0_5:
	st.shared.f32 	[%r2+4], %f515;
	mov.f32 	%f516, 0f00000000;
	@%p3 bra 	$L__BB0_7;
	add.s32 	%r351, %r4, %r23;
	mul.wide.s32 	%rd11, %r351, 4;
	add.s64 	%rd12, %rd1, %rd11;
	ld.global.nc.f32 	%f516, [%rd12];
$L__BB0_7:
	st.shared.f32 	[%r2+8], %f516;
	mov.f32 	%f517, 0f00000000;
	@%p4 bra 	$L__BB0_9;
	add.s32 	%r352, %r5, %r23;
	mul.wide.s32 	%rd13, %r352, 4;
	add.s64 	%rd14, %rd1, %rd13;
	ld.global.nc.f32 	%f517, [%rd14];
$L__BB0_9:
	st.shared.f32 	[%r2+12], %f517;
	mov.f32 	%f518, 0f00000000;
	@%p5 bra 	$L__BB0_11;
	add.s32 	%r353, %r6, %r23;
	mul.wide.s32 	%rd15, %r353, 4;
	add.s64 	%rd16, %rd1, %rd15;
	ld.global.nc.f32 	%f518, [%rd16];
$L__BB0_11:
	st.shared.f32 	[%r2+16], %f518;
	mov.f32 	%f519, 0f00000000;
	@%p6 bra 	$L__BB0_13;
	add.s32 	%r354, %r7, %r23;
	mul.wide.s32 	%rd17, %r354, 4;
	add.s64 	%rd18, %rd1, %rd17;
	ld.global.nc.f32 	%f519, [%rd18];
$L__BB0_13:
	st.shared.f32 	[%r2+20], %f519;
	mov.f32 	%f520, 0f00000000;
	@%p7 bra 	$L__BB0_15;
	add.s32 	%r355, %r8, %r23;
	mul.wide.s32 	%rd19, %r355, 4;
	add.s64 	%rd20, %rd1, %rd19;
	ld.global.nc.f32 	%f520, [%rd20];
$L__BB0_15:
	st.shared.f32 	[%r2+24], %f520;
	mov.f32 	%f521, 0f00000000;
	@%p8 bra 	$L__BB0_17;
	add.s32 	%r356, %r9, %r23;
	mul.wide.s32 	%rd21, %r356, 4;
	add.s64 	%rd22, %rd1, %rd21;
	ld.global.nc.f32 	%f521, [%rd22];
$L__BB0_17:
	st.shared.f32 	[%r2+28], %f521;
	mov.f32 	%f522, 0f00000000;
	@%p9 bra 	$L__BB0_19;
	add.s32 	%r357, %r10, %r23;
	mul.wide.s32 	%rd23, %r357, 4;
	add.s64 	%rd24, %rd1, %rd23;
	ld.global.nc.f32 	%f522, [%rd24];
$L__BB0_19:
	st.shared.f32 	[%r2+32], %f522;
	@%p10 bra 	$L__BB0_23;
	mov.f32 	%f523, 0f00000000;
	@%p11 bra 	$L__BB0_22;
	add.s32 	%r358, %r11, %r23;
	mul.wide.s32 	%rd25, %r358, 4;
	add.s64 	%rd26, %rd1, %rd25;
	ld.global.nc.f32 	%f523, [%rd26];
$L__BB0_22:
	st.shared.f32 	[%r2+36], %f523;
$L__BB0_23:
	@%p12 bra 	$L__BB0_27;
	mov.f32 	%f524, 0f00000000;
	@%p13 bra 	$L__BB0_26;
	add.s32 	%r359, %r12, %r23;
	mul.wide.s32 	%rd27, %r359, 4;
	add.s64 	%rd28, %rd1, %rd27;
	ld.global.nc.f32 	%f524, [%rd28];
$L__BB0_26:
	st.shared.f32 	[%r2+40], %f524;
$L__BB0_27:
	@%p14 bra 	$L__BB0_31;
	mov.f32 	%f525, 0f00000000;
	@%p15 bra 	$L__BB0_30;
	add.s32 	%r360, %r13, %r23;
	mul.wide.s32 	%rd29, %r360, 4;
	add.s64 	%rd30, %rd1, %rd29;
	ld.global.nc.f32 	%f525, [%rd30];
$L__BB0_30:
	st.shared.f32 	[%r2+44], %f525;
$L__BB0_31:
	@%p16 bra 	$L__BB0_35;
	mov.f32 	%f526, 0f00000000;
	@%p17 bra 	$L__BB0_34;
	add.s32 	%r361, %r14, %r23;
	mul.wide.s32 	%rd31, %r361, 4;
	add.s64 	%rd32, %rd1, %rd31;
	ld.global.nc.f32 	%f526, [%rd32];
$L__BB0_34:
	st.shared.f32 	[%r2+48], %f526;
$L__BB0_35:
	@%p18 bra 	$L__BB0_39;
	mov.f32 	%f527, 0f00000000;
	@%p19 bra 	$L__BB0_38;
	add.s32 	%r362, %r15, %r23;
	mul.wide.s32 	%rd33, %r362, 4;
	add.s64 	%rd34, %rd1, %rd33;
	ld.global.nc.f32 	%f527, [%rd34];
$L__BB0_38:
	st.shared.f32 	[%r2+52], %f527;
$L__BB0_39:
	@%p20 bra 	$L__BB0_43;
	mov.f32 	%f528, 0f00000000;
	@%p21 bra 	$L__BB0_42;
	add.s32 	%r363, %r16, %r23;
	mul.wide.s32 	%rd35, %r363, 4;
	add.s64 	%rd36, %rd1, %rd35;
	ld.global.nc.f32 	%f528, [%rd36];
$L__BB0_42:
	st.shared.f32 	[%r2+56], %f528;
$L__BB0_43:
	@%p22 bra 	$L__BB0_47;
	mov.f32 	%f529, 0f00000000;
	@%p23 bra 	$L__BB0_46;
	add.s32 	%r364, %r17, %r23;
	mul.wide.s32 	%rd37, %r364, 4;
	add.s64 	%rd38, %rd1, %rd37;
	ld.global.nc.f32 	%f529, [%rd38];
$L__BB0_46:
	st.shared.f32 	[%r2+60], %f529;
$L__BB0_47:
	@%p24 bra 	$L__BB0_51;
	mov.f32 	%f530, 0f00000000;
	@%p25 bra 	$L__BB0_50;
	add.s32 	%r365, %r18, %r23;
	mul.wide.s32 	%rd39, %r365, 4;
	add.s64 	%rd40, %rd1, %rd39;
	ld.global.nc.f32 	%f530, [%rd40];
$L__BB0_50:
	st.shared.f32 	[%r2+64], %f530;
$L__BB0_51:
	@%p26 bra 	$L__BB0_55;
	mov.f32 	%f531, 0f00000000;
	@%p27 bra 	$L__BB0_54;
	add.s32 	%r366, %r19, %r23;
	mul.wide.s32 	%rd41, %r366, 4;
	add.s64 	%rd42, %rd1, %rd41;
	ld.global.nc.f32 	%f531, [%rd42];
$L__BB0_54:
	st.shared.f32 	[%r2+68], %f531;
$L__BB0_55:
	@%p28 bra 	$L__BB0_59;
	mov.f32 	%f532, 0f00000000;
	@%p29 bra 	$L__BB0_58;
	ld.global.nc.f32 	%f532, [%rd2+448];
$L__BB0_58:
	st.shared.f32 	[%r2+72], %f532;
$L__BB0_59:
	@%p30 bra 	$L__BB0_63;
	mov.f32 	%f533, 0f00000000;
	@%p31 bra 	$L__BB0_62;
	add.s32 	%r367, %r20, %r23;
	mul.wide.s32 	%rd43, %r367, 4;
	add.s64 	%rd44, %rd1, %rd43;
	ld.global.nc.f32 	%f533, [%rd44];
$L__BB0_62:
	st.shared.f32 	[%r2+76], %f533;
$L__BB0_63:
	@%p32 bra 	$L__BB0_67;
	mov.f32 	%f534, 0f00000000;
	@%p33 bra 	$L__BB0_66;
	add.s32 	%r368, %r21, %r23;
	mul.wide.s32 	%rd45, %r368, 4;
	add.s64 	%rd46, %rd1, %rd45;
	ld.global.nc.f32 	%f534, [%rd46];
$L__BB0_66:
	st.shared.f32 	[%r2+80], %f534;
$L__BB0_67:
	ld.param.u64 	%rd57, [default_function_kernel0_param_1];
	mov.u32 	%r24, %tid.z;
	mov.u32 	%r369, %tid.y;
	mul.lo.s32 	%r370, %r369, 72;
	mad.lo.s32 	%r371, %r24, 144, %r370;
	mov.u32 	%r372, %tid.x;
	mul.lo.s32 	%r373, %r372, 5;
	add.s32 	%r374, %r371, %r373;
	shl.b32 	%r375, %r374, 2;
	mov.u32 	%r376, _ZZ24default_function_kernel0E13kernel_shared;
	add.s32 	%r25, %r376, %r375;
	mov.u32 	%r377, %ctaid.z;
	mul.lo.s32 	%r378, %r24, 1152;
	mad.lo.s32 	%r379, %r377, 4608, %r378;
	mad.lo.s32 	%r380, %r369, 576, %r379;
	add.s32 	%r26, %r380, %r373;
	cvta.to.global.u64 	%rd3, %rd57;
	@%p34 bra 	$L__BB0_69;
	mad.lo.s32 	%r381, %r401, 72, %r26;
	mul.wide.u32 	%rd47, %r381, 4;
	add.s64 	%rd48, %rd3, %rd47;
	ld.global.nc.f32 	%f113, [%rd48];
	st.shared.f32 	[%r25], %f113;
$L__BB0_69:
	mul.lo.s32 	%r382, %r401, 72;
	cvt.u64.u32 	%rd49, %r382;
	cvt.u64.u32 	%rd50, %r26;
	add.s64 	%rd51, %rd50, %rd49;
	shl.b64 	%rd52, %rd51, 2;
	add.s64 	%rd4, %rd3, %rd52;
	@%p35 bra 	$L__BB0_71;
	ld.global.nc.f32 	%f114, [%rd4+4];
	st.shared.f32 	[%r25+4], %f114;
$L__BB0_71:
	@%p36 bra 	$L__BB0_73;
	ld.global.nc.f32 	%f115, [%rd4+8];
	st.shared.f32 	[%r25+8], %f115;
$L__BB0_73:
	@%p37 bra 	$L__BB0_75;
	ld.global.nc.f32 	%f116, [%rd4+12];
	st.shared.f32 	[%r25+12], %f116;
$L__BB0_75:
	@%p38 bra 	$L__BB0_77;
	ld.global.nc.f32 	%f117, [%rd4+16];
	st.shared.f32 	[%r25+16], %f117;
$L__BB0_77:
	mov.u32 	%r384, _ZZ24default_function_kernel0E13kernel_shared;
	mad.lo.s32 	%r385, %r24, 288, %r384;
	add.s32 	%r402, %r385, 1220;
	bar.sync 	0;
	mov.b32 	%r403, 1296;
$L__BB0_78:
	mov.u32 	%r30, %tid.y;
	mov.u32 	%r31, %tid.x;
	shl.b32 	%r386, %r31, 2;
	mad.lo.s32 	%r387, %r30, 288, %r386;
	mov.u32 	%r388, _ZZ24default_function_kernel0E15pad_temp_shared;
	add.s32 	%r389, %r388, %r387;
	add.s32 	%r390, %r389, %r403;
	ld.shared.f32 	%f118, [%r390+-1296];
	ld.shared.f32 	%f119, [%r390+-720];
	ld.shared.f32 	%f120, [%r390+-1224];
	ld.shared.f32 	%f121, [%r390+-648];
	ld.shared.f32 	%f122, [%r390+-1152];
	ld.shared.f32 	%f123, [%r390+-576];
	ld.shared.f32 	%f124, [%r390+-1080];
	ld.shared.f32 	%f125, [%r390+-504];
	ld.shared.f32 	%f126, [%r390+-1008];
	ld.shared.f32 	%f127, [%r390+-432];
	ld.shared.f32 	%f128, [%r390+-936];
	ld.shared.f32 	%f129, [%r390+-360];
	ld.shared.f32 	%f130, [%r390];
	ld.shared.f32 	%f131, [%r390+576];
	ld.shared.f32 	%f132, [%r390+72];
	ld.shared.f32 	%f133, [%r390+648];
	ld.shared.f32 	%f134, [%r390+144];
	ld.shared.f32 	%f135, [%r390+720];
	ld.shared.f32 	%f136, [%r390+216];
	ld.shared.f32 	%f137, [%r390+792];
	ld.shared.f32 	%f138, [%r390+288];
	ld.shared.f32 	%f139, [%r390+864];
	ld.shared.f32 	%f140, [%r390+360];
	ld.shared.f32 	%f141, [%r390+936];
	ld.shared.f32 	%f142, [%r402+-1220];
	ld.shared.f32 	%f143, [%r402+-68];
	ld.shared.f32 	%f144, [%r402+-1208];
	ld.shared.f32 	%f145, [%r402+-56];
	ld.shared.f32 	%f146, [%r402+-1196];
	ld.shared.f32 	%f147, [%r402+-44];
	ld.shared.f32 	%f148, [%r402+-1184];
	ld.shared.f32 	%f149, [%r402+-32];
	ld.shared.f32 	%f150, [%r402+-1172];
	ld.shared.f32 	%f151, [%r402+-20];
	ld.shared.f32 	%f152, [%r402+-1160];
	ld.shared.f32 	%f153, [%r402+-8];
	fma.rn.f32 	%f154, %f118, %f142, %f550;
	fma.rn.f32 	%f155, %f118, %f143, %f542;
	fma.rn.f32 	%f156, %f119, %f142, %f546;
	fma.rn.f32 	%f157, %f119, %f143, %f538;
	fma.rn.f32 	%f158, %f120, %f142, %f549;
	fma.rn.f32 	%f159, %f120, %f143, %f541;
	fma.rn.f32 	%f160, %f121, %f142, %f545;
	fma.rn.f32 	%f161, %f121, %f143, %f537;
	fma.rn.f32 	%f162, %f122, %f142, %f548;
	fma.rn.f32 	%f163, %f122, %f143, %f540;
	fma.rn.f32 	%f164, %f123, %f142, %f544;
	fma.rn.f32 	%f165, %f123, %f143, %f536;
	fma.rn.f32 	%f166, %f124, %f142, %f547;
	fma.rn.f32 	%f167, %f124, %f143, %f539;
	fma.rn.f32 	%f168, %f125, %f142, %f543;
	fma.rn.f32 	%f169, %f125, %f143, %f535;
	fma.rn.f32 	%f170, %f120, %f144, %f154;
	fma.rn.f32 	%f171, %f120, %f145, %f155;
	fma.rn.f32 	%f172, %f121, %f144, %f156;
	fma.rn.f32 	%f173, %f121, %f145, %f157;
	fma.rn.f32 	%f174, %f122, %f144, %f158;
	fma.rn.f32 	%f175, %f122, %f145, %f159;
	fma.rn.f32 	%f176, %f123, %f144, %f160;
	fma.rn.f32 	%f177, %f123, %f145, %f161;
	fma.rn.f32 	%f178, %f124, %f144, %f162;
	fma.rn.f32 	%f179, %f124, %f145, %f163;
	fma.rn.f32 	%f180, %f125, %f144, %f164;
	fma.rn.f32 	%f181, %f125, %f145, %f165;
	fma.rn.f32 	%f182, %f126, %f144, %f166;
	fma.rn.f32 	%f183, %f126, %f145, %f167;
	fma.rn.f32 	%f184, %f127, %f144, %f168;
	fma.rn.f32 	%f185, %f127, %f145, %f169;
	fma.rn.f32 	%f186, %f122, %f146, %f170;
	fma.rn.f32 	%f187, %f122, %f147, %f171;
	fma.rn.f32 	%f188, %f123, %f146, %f172;
	fma.rn.f32 	%f189, %f123, %f147, %f173;
	fma.rn.f32 	%f190, %f124, %f146, %f174;
	fma.rn.f32 	%f191, %f124, %f147, %f175;
	fma.rn.f32 	%f192, %f125, %f146, %f176;
	fma.rn.f32 	%f193, %f125, %f147, %f177;
	fma.rn.f32 	%f194, %f126, %f146, %f178;
	fma.rn.f32 	%f195, %f126, %f147, %f179;
	fma.rn.f32 	%f196, %f127, %f146, %f180;
	fma.rn.f32 	%f197, %f127, %f147, %f181;
	fma.rn.f32 	%f198, %f128, %f146, %f182;
	fma.rn.f32 	%f199, %f128, %f147, %f183;
	fma.rn.f32 	%f200, %f129, %f146, %f184;
	fma.rn.f32 	%f201, %f129, %f147, %f185;
	fma.rn.f32 	%f202, %f130, %f148, %f186;
	fma.rn.f32 	%f203, %f130, %f149, %f187;
	fma.rn.f32 	%f204, %f131, %f148, %f188;
	fma.rn.f32 	%f205, %f131, %f149, %f189;
	fma.rn.f32 	%f206, %f132, %f148, %f190;
	fma.rn.f32 	%f207, %f132, %f149, %f191;
	fma.rn.f32 	%f208, %f133, %f148, %f192;
	fma.rn.f32 	%f209, %f133, %f149, %f193;
	fma.rn.f32 	%f210, %f134, %f148, %f194;
	fma.rn.f32 	%f211, %f134, %f149, %f195;
	fma.rn.f32 	%f212, %f135, %f148, %f196;
	fma.rn.f32 	%f213, %f135, %f149, %f197;
	fma.rn.f32 	%f214, %f136, %f148, %f198;
	fma.rn.f32 	%f215, %f136, %f149, %f199;
	fma.rn.f32 	%f216, %f137, %f148, %f200;
	fma.rn.f32 	%f217, %f137, %f149, %f201;
	fma.rn.f32 	%f218, %f132, %f150, %f202;
	fma.rn.f32 	%f219, %f132, %f151, %f203;
	fma.rn.f32 	%f220, %f133, %f150, %f204;
	fma.rn.f32 	%f221, %f133, %f151, %f205;
	fma.rn.f32 	%f222, %f134, %f150, %f206;
	fma.rn.f32 	%f223, %f134, %f151, %f207;
	fma.rn.f32 	%f224, %f135, %f150, %f208;
	fma.rn.f32 	%f225, %f135, %f151, %f209;
	fma.rn.f32 	%f226, %f136, %f150, %f210;
	fma.rn.f32 	%f227, %f136, %f151, %f211;
	fma.rn.f32 	%f228, %f137, %f150, %f212;
	fma.rn.f32 	%f229, %f137, %f151, %f213;
	fma.rn.f32 	%f230, %f138, %f150, %f214;
	fma.rn.f32 	%f231, %f138, %f151, %f215;
	fma.rn.f32 	%f232, %f139, %f150, %f216;
	fma.rn.f32 	%f233, %f139, %f151, %f217;
	fma.rn.f32 	%f234, %f134, %f152, %f218;
	fma.rn.f32 	%f235, %f134, %f153, %f219;
	fma.rn.f32 	%f236, %f135, %f152, %f220;
	fma.rn.f32 	%f237, %f135, %f153, %f221;
	fma.rn.f32 	%f238, %f136, %f152, %f222;
	fma.rn.f32 	%f239, %f136, %f153, %f223;
	fma.rn.f32 	%f240, %f137, %f152, %f224;
	fma.rn.f32 	%f241, %f137, %f153, %f225;
	fma.rn.f32 	%f242, %f138, %f152, %f226;
	fma.rn.f32 	%f243, %f138, %f153, %f227;
	fma.rn.f32 	%f244, %f139, %f152, %f228;
	fma.rn.f32 	%f245, %f139, %f153, %f229;
	fma.rn.f32 	%f246, %f140, %f152, %f230;
	fma.rn.f32 	%f247, %f140, %f153, %f231;
	fma.rn.f32 	%f248, %f141, %f152, %f232;
	fma.rn.f32 	%f249, %f141, %f153, %f233;
	ld.shared.f32 	%f250, [%r390+-1292];
	ld.shared.f32 	%f251, [%r390+-716];
	ld.shared.f32 	%f252, [%r390+-1220];
	ld.shared.f32 	%f253, [%r390+-644];
	ld.shared.f32 	%f254, [%r390+-1148];
	ld.shared.f32 	%f255, [%r390+-572];
	ld.shared.f32 	%f256, [%r390+-1076];
	ld.shared.f32 	%f257, [%r390+-500];
	ld.shared.f32 	%f258, [%r390+-1004];
	ld.shared.f32 	%f259, [%r390+-428];
	ld.shared.f32 	%f260, [%r390+-932];
	ld.shared.f32 	%f261, [%r390+-356];
	ld.shared.f32 	%f262, [%r390+4];
	ld.shared.f32 	%f263, [%r390+580];
	ld.shared.f32 	%f264, [%r390+76];
	ld.shared.f32 	%f265, [%r390+652];
	ld.shared.f32 	%f266, [%r390+148];
	ld.shared.f32 	%f267, [%r390+724];
	ld.shared.f32 	%f268, [%r390+220];
	ld.shared.f32 	%f269, [%r390+796];
	ld.shared.f32 	%f270, [%r390+292];
	ld.shared.f32 	%f271, [%r390+868];
	ld.shared.f32 	%f272, [%r390+364];
	ld.shared.f32 	%f273, [%r390+940];
	ld.shared.f32 	%f274, [%r402+-1216];
	ld.shared.f32 	%f275, [%r402+-64];
	ld.shared.f32 	%f276, [%r402+-1204];
	ld.shared.f32 	%f277, [%r402+-52];
	ld.shared.f32 	%f278, [%r402+-1192];
	ld.shared.f32 	%f279, [%r402+-40];
	ld.shared.f32 	%f280, [%r402+-1180];
	ld.shared.f32 	%f281, [%r402+-28];
	ld.shared.f32 	%f282, [%r402+-1168];
	ld.shared.f32 	%f283, [%r402+-16];
	ld.shared.f32 	%f284, [%r402+-1156];
	ld.shared.f32 	%f285, [%r402+-4];
	fma.rn.f32 	%f286, %f250, %f274, %f234;
	fma.rn.f32 	%f287, %f250, %f275, %f235;
	fma.rn.f32 	%f288, %f251, %f274, %f236;
	fma.rn.f32 	%f289, %f251, %f275, %f237;
	fma.rn.f32 	%f290, %f252, %f274, %f238;
	fma.rn.f32 	%f291, %f252, %f275, %f239;
	fma.rn.f32 	%f292, %f253, %f274, %f240;
	fma.rn.f32 	%f293, %f253, %f275, %f241;
	fma.rn.f32 	%f294, %f254, %f274, %f242;
	fma.rn.f32 	%f295, %f254, %f275, %f243;
	fma.rn.f32 	%f296, %f255, %f274, %f244;
	fma.rn.f32 	%f297, %f255, %f275, %f245;
	fma.rn.f32 	%f298, %f256, %f274, %f246;
	fma.rn.f32 	%f299, %f256, %f275, %f247;
	fma.rn.f32 	%f300, %f257, %f274, %f248;
	fma.rn.f32 	%f301, %f257, %f275, %f249;
	fma.rn.f32 	%f302, %f252, %f276, %f286;
	fma.rn.f32 	%f303, %f252, %f277, %f287;
	fma.rn.f32 	%f304, %f253, %f276, %f288;
	fma.rn.f32 	%f305, %f253, %f277, %f289;
	fma.rn.f32 	%f306, %f254, %f276, %f290;
	fma.rn.f32 	%f307, %f254, %f277, %f291;
	fma.rn.f32 	%f308, %f255, %f276, %f292;
	fma.rn.f32 	%f309, %f255, %f277, %f293;
	fma.rn.f32 	%f310, %f256, %f276, %f294;
	fma.rn.f32 	%f311, %f256, %f277, %f295;
	fma.rn.f32 	%f312, %f257, %f276, %f296;
	fma.rn.f32 	%f313, %f257, %f277, %f297;
	fma.rn.f32 	%f314, %f258, %f276, %f298;
	fma.rn.f32 	%f315, %f258, %f277, %f299;
	fma.rn.f32 	%f316, %f259, %f276, %f300;
	fma.rn.f32 	%f317, %f259, %f277, %f301;
	fma.rn.f32 	%f318, %f254, %f278, %f302;
	fma.rn.f32 	%f319, %f254, %f279, %f303;
	fma.rn.f32 	%f320, %f255, %f278, %f304;
	fma.rn.f32 	%f321, %f255, %f279, %f305;
	fma.rn.f32 	%f322, %f256, %f278, %f306;
	fma.rn.f32 	%f323, %f256, %f279, %f307;
	fma.rn.f32 	%f324, %f257, %f278, %f308;
	fma.rn.f32 	%f325, %f257, %f279, %f309;
	fma.rn.f32 	%f326, %f258, %f278, %f310;
	fma.rn.f32 	%f327, %f258, %f279, %f311;
	fma.rn.f32 	%f328, %f259, %f278, %f312;
	fma.rn.f32 	%f329, %f259, %f279, %f313;
	fma.rn.f32 	%f330, %f260, %f278, %f314;
	fma.rn.f32 	%f331, %f260, %f279, %f315;
	fma.rn.f32 	%f332, %f261, %f278, %f316;
	fma.rn.f32 	%f333, %f261, %f279, %f317;
	fma.rn.f32 	%f334, %f262, %f280, %f318;
	fma.rn.f32 	%f335, %f262, %f281, %f319;
	fma.rn.f32 	%f336, %f263, %f280, %f320;
	fma.rn.f32 	%f337, %f263, %f281, %f321;
	fma.rn.f32 	%f338, %f264, %f280, %f322;
	fma.rn.f32 	%f339, %f264, %f281, %f323;
	fma.rn.f32 	%f340, %f265, %f280, %f324;
	fma.rn.f32 	%f341, %f265, %f281, %f325;
	fma.rn.f32 	%f342, %f266, %f280, %f326;
	fma.rn.f32 	%f343, %f266, %f281, %f327;
	fma.rn.f32 	%f344, %f267, %f280, %f328;
	fma.rn.f32 	%f345, %f267, %f281, %f329;
	fma.rn.f32 	%f346, %f268, %f280, %f330;
	fma.rn.f32 	%f347, %f268, %f281, %f331;
	fma.rn.f32 	%f348, %f269, %f280, %f332;
	fma.rn.f32 	%f349, %f269, %f281, %f333;
	fma.rn.f32 	%f350, %f264, %f282, %f334;
	fma.rn.f32 	%f351, %f264, %f283, %f335;
	fma.rn.f32 	%f352, %f265, %f282, %f336;
	fma.rn.f32 	%f353, %f265, %f283, %f337;
	fma.rn.f32 	%f354, %f266, %f282, %f338;
	fma.rn.f32 	%f355, %f266, %f283, %f339;
	fma.rn.f32 	%f356, %f267, %f282, %f340;
	fma.rn.f32 	%f357, %f267, %f283, %f341;
	fma.rn.f32 	%f358, %f268, %f282, %f342;
	fma.rn.f32 	%f359, %f268, %f283, %f343;
	fma.rn.f32 	%f360, %f269, %f282, %f344;
	fma.rn.f32 	%f361, %f269, %f283, %f345;
	fma.rn.f32 	%f362, %f270, %f282, %f346;
	fma.rn.f32 	%f363, %f270, %f283, %f347;
	fma.rn.f32 	%f364, %f271, %f282, %f348;
	fma.rn.f32 	%f365, %f271, %f283, %f349;
	fma.rn.f32 	%f366, %f266, %f284, %f350;
	fma.rn.f32 	%f367, %f266, %f285, %f351;
	fma.rn.f32 	%f368, %f267, %f284, %f352;
	fma.rn.f32 	%f369, %f267, %f285, %f353;
	fma.rn.f32 	%f370, %f268, %f284, %f354;
	fma.rn.f32 	%f371, %f268, %f285, %f355;
	fma.rn.f32 	%f372, %f269, %f284, %f356;
	fma.rn.f32 	%f373, %f269, %f285, %f357;
	fma.rn.f32 	%f374, %f270, %f284, %f358;
	fma.rn.f32 	%f375, %f270, %f285, %f359;
	fma.rn.f32 	%f376, %f271, %f284, %f360;
	fma.rn.f32 	%f377, %f271, %f285, %f361;
	fma.rn.f32 	%f378, %f272, %f284, %f362;
	fma.rn.f32 	%f379, %f272, %f285, %f363;
	fma.rn.f32 	%f380, %f273, %f284, %f364;
	fma.rn.f32 	%f381, %f273, %f285, %f365;
	ld.shared.f32 	%f382, [%r390+-1288];
	ld.shared.f32 	%f383, [%r390+-712];
	ld.shared.f32 	%f384, [%r390+-1216];
	ld.shared.f32 	%f385, [%r390+-640];
	ld.shared.f32 	%f386, [%r390+-1144];
	ld.shared.f32 	%f387, [%r390+-568];
	ld.shared.f32 	%f388, [%r390+-1072];
	ld.shared.f32 	%f389, [%r390+-496];
	ld.shared.f32 	%f390, [%r390+-1000];
	ld.shared.f32 	%f391, [%r390+-424];
	ld.shared.f32 	%f392, [%r390+-928];
	ld.shared.f32 	%f393, [%r390+-352];
	ld.shared.f32 	%f394, [%r390+8];
	ld.shared.f32 	%f395, [%r390+584];
	ld.shared.f32 	%f396, [%r390+80];
	ld.shared.f32 	%f397, [%r390+656];
	ld.shared.f32 	%f398, [%r390+152];
	ld.shared.f32 	%f399, [%r390+728];
	ld.shared.f32 	%f400, [%r390+224];
	ld.shared.f32 	%f401, [%r390+800];
	ld.shared.f32 	%f402, [%r390+296];
	ld.shared.f32 	%f403, [%r390+872];
	ld.shared.f32 	%f404, [%r390+368];
	ld.shared.f32 	%f405, [%r390+944];
	ld.shared.f32 	%f406, [%r402+-1212];
	ld.shared.f32 	%f407, [%r402+-60];
	ld.shared.f32 	%f408, [%r402+-1200];
	ld.shared.f32 	%f409, [%r402+-48];
	ld.shared.f32 	%f410, [%r402+-1188];
	ld.shared.f32 	%f411, [%r402+-36];
	ld.shared.f32 	%f412, [%r402+-1176];
	ld.shared.f32 	%f413, [%r402+-24];
	ld.shared.f32 	%f414, [%r402+-1164];
	ld.shared.f32 	%f415, [%r402+-12];
	ld.shared.f32 	%f416, [%r402+-1152];
	ld.shared.f32 	%f417, [%r402];
	fma.rn.f32 	%f418, %f382, %f406, %f366;
	fma.rn.f32 	%f419, %f382, %f407, %f367;
	fma.rn.f32 	%f420, %f383, %f406, %f368;
	fma.rn.f32 	%f421, %f383, %f407, %f369;
	fma.rn.f32 	%f422, %f384, %f406, %f370;
	fma.rn.f32 	%f423, %f384, %f407, %f371;
	fma.rn.f32 	%f424, %f385, %f406, %f372;
	fma.rn.f32 	%f425, %f385, %f407, %f373;
	fma.rn.f32 	%f426, %f386, %f406, %f374;
	fma.rn.f32 	%f427, %f386, %f407, %f375;
	fma.rn.f32 	%f428, %f387, %f406, %f376;
	fma.rn.f32 	%f429, %f387, %f407, %f377;
	fma.rn.f32 	%f430, %f388, %f406, %f378;
	fma.rn.f32 	%f431, %f388, %f407, %f379;
	fma.rn.f32 	%f432, %f389, %f406, %f380;
	fma.rn.f32 	%f433, %f389, %f407, %f381;
	fma.rn.f32 	%f434, %f384, %f408, %f418;
	fma.rn.f32 	%f435, %f384, %f409, %f419;
	fma.rn.f32 	%f436, %f385, %f408, %f420;
	fma.rn.f32 	%f437, %f385, %f409, %f421;
	fma.rn.f32 	%f438, %f386, %f408, %f422;
	fma.rn.f32 	%f439, %f386, %f409, %f423;
	fma.rn.f32 	%f440, %f387, %f408, %f424;
	fma.rn.f32 	%f441, %f387, %f409, %f425;
	fma.rn.f32 	%f442, %f388, %f408, %f426;
	fma.rn.f32 	%f443, %f388, %f409, %f427;
	fma.rn.f32 	%f444, %f389, %f408, %f428;
	fma.rn.f32 	%f445, %f389, %f409, %f429;
	fma.rn.f32 	%f446, %f390, %f408, %f430;
	fma.rn.f32 	%f447, %f390, %f409, %f431;
	fma.rn.f32 	%f448, %f391, %f408, %f432;
	fma.rn.f32 	%f449, %f391, %f409, %f433;
	fma.rn.f32 	%f450, %f386, %f410, %f434;
	fma.rn.f32 	%f451, %f386, %f411, %f435;
	fma.rn.f32 	%f452, %f387, %f410, %f436;
	fma.rn.f32 	%f453, %f387, %f411, %f437;
	fma.rn.f32 	%f454, %f388, %f410, %f438;
	fma.rn.f32 	%f455, %f388, %f411, %f439;
	fma.rn.f32 	%f456, %f389, %f410, %f440;
	fma.rn.f32 	%f457, %f389, %f411, %f441;
	fma.rn.f32 	%f458, %f390, %f410, %f442;
	fma.rn.f32 	%f459, %f390, %f411, %f443;
	fma.rn.f32 	%f460, %f391, %f410, %f444;
	fma.rn.f32 	%f461, %f391, %f411, %f445;
	fma.rn.f32 	%f462, %f392, %f410, %f446;
	fma.rn.f32 	%f463, %f392, %f411, %f447;
	fma.rn.f32 	%f464, %f393, %f410, %f448;
	fma.rn.f32 	%f465, %f393, %f411, %f449;
	fma.rn.f32 	%f466, %f394, %f412, %f450;
	fma.rn.f32 	%f467, %f394, %f413, %f451;
	fma.rn.f32 	%f468, %f395, %f412, %f452;
	fma.rn.f32 	%f469, %f395, %f413, %f453;
	fma.rn.f32 	%f470, %f396, %f412, %f454;
	fma.rn.f32 	%f471, %f396, %f413, %f455;
	fma.rn.f32 	%f472, %f397, %f412, %f456;
	fma.rn.f32 	%f473, %f397, %f413, %f457;
	fma.rn.f32 	%f474, %f398, %f412, %f458;
	fma.rn.f32 	%f475, %f398, %f413, %f459;
	fma.rn.f32 	%f476, %f399, %f412, %f460;
	fma.rn.f32 	%f477, %f399, %f413, %f461;
	fma.rn.f32 	%f478, %f400, %f412, %f462;
	fma.rn.f32 	%f479, %f400, %f413, %f463;
	fma.rn.f32 	%f480, %f401, %f412, %f464;
	fma.rn.f32 	%f481, %f401, %f413, %f465;
	fma.rn.f32 	%f482, %f396, %f414, %f466;
	fma.rn.f32 	%f483, %f396, %f415, %f467;
	fma.rn.f32 	%f484, %f397, %f414, %f468;
	fma.rn.f32 	%f485, %f397, %f415, %f469;
	fma.rn.f32 	%f486, %f398, %f414, %f470;
	fma.rn.f32 	%f487, %f398, %f415, %f471;
	fma.rn.f32 	%f488, %f399, %f414, %f472;
	fma.rn.f32 	%f489, %f399, %f415, %f473;
	fma.rn.f32 	%f490, %f400, %f414, %f474;
	fma.rn.f32 	%f491, %f400, %f415, %f475;
	fma.rn.f32 	%f492, %f401, %f414, %f476;
	fma.rn.f32 	%f493, %f401, %f415, %f477;
	fma.rn.f32 	%f494, %f402, %f414, %f478;
	fma.rn.f32 	%f495, %f402, %f415, %f479;
	fma.rn.f32 	%f496, %f403, %f414, %f480;
	fma.rn.f32 	%f497, %f403, %f415, %f481;
	fma.rn.f32 	%f550, %f398, %f416, %f482;
	fma.rn.f32 	%f542, %f398, %f417, %f483;
	fma.rn.f32 	%f546, %f399, %f416, %f484;
	fma.rn.f32 	%f538, %f399, %f417, %f485;
	fma.rn.f32 	%f549, %f400, %f416, %f486;
	fma.rn.f32 	%f541, %f400, %f417, %f487;
	fma.rn.f32 	%f545, %f401, %f416, %f488;
	fma.rn.f32 	%f537, %f401, %f417, %f489;
	fma.rn.f32 	%f548, %f402, %f416, %f490;
	fma.rn.f32 	%f540, %f402, %f417, %f491;
	fma.rn.f32 	%f544, %f403, %f416, %f492;
	fma.rn.f32 	%f536, %f403, %f417, %f493;
	fma.rn.f32 	%f547, %f404, %f416, %f494;
	fma.rn.f32 	%f539, %f404, %f417, %f495;
	fma.rn.f32 	%f543, %f405, %f416, %f496;
	fma.rn.f32 	%f535, %f405, %f417, %f497;
	add.s32 	%r403, %r403, 2592;
	add.s32 	%r402, %r402, 72;
	setp.ne.s32 	%p295, %r403, 11664;
	@%p295 bra 	$L__BB0_78;
	add.s32 	%r401, %r401, 1;
	setp.ne.s32 	%p296, %r401, 8;
	@%p296 bra 	$L__BB0_1;
	ld.param.u64 	%rd58, [default_function_kernel0_param_2];
	cvta.to.global.u64 	%rd53, %rd58;
	mov.u32 	%r391, %ctaid.z;
	mov.u32 	%r392, %tid.z;
	mad.lo.s32 	%r393, %r392, 12544, %r31;
	mad.lo.s32 	%r394, %r391, 100352, %r393;
	mov.u32 	%r395, %ctaid.y;
	mad.lo.s32 	%r396, %r395, 1792, %r394;
	mad.lo.s32 	%r397, %r30, 448, %r396;
	mov.u32 	%r398, %ctaid.x;
	shl.b32 	%r399, %r398, 4;
	add.s32 	%r400, %r397, %r399;
	mul.wide.u32 	%rd54, %r400, 4;
	add.s64 	%rd55, %rd53, %rd54;
	st.global.f32 	[%rd55], %f550;
	st.global.f32 	[%rd55+200704], %f542;
	st.global.f32 	[%rd55+3584], %f546;
	st.global.f32 	[%rd55+204288], %f538;
	st.global.f32 	[%rd55+448], %f549;
	st.global.f32 	[%rd55+201152], %f541;
	st.global.f32 	[%rd55+4032], %f545;
	st.global.f32 	[%rd55+204736], %f537;
	st.global.f32 	[%rd55+896], %f548;
	st.global.f32 	[%rd55+201600], %f540;
	st.global.f32 	[%rd55+4480], %f544;
	st.global.f32 	[%rd55+205184], %f536;
	st.global.f32 	[%rd55+1344], %f547;
	st.global.f32 	[%rd55+202048], %f539;
	st.global.f32 	[%rd55+4928], %f543;
	st.global.f32 	[%rd55+205632], %f535;
	ret;

}


// ===== COMPILED SASS (sm_100) =====

	.target	sm_100

	.elftype	@"ET_EXEC"


//--------------------- .note.nv.tkinfo           --------------------------
	.section	.note.nv.tkinfo,"",@"SHT_NOTE"
	.sectionflags	@"SHF_NOTE_NV_TKINFO"
	.tkinfo
        /*0018*/ 	.word	0x00000002
        /*0030*/ 	.string	""
        /*0030*/ 	.string	"ptxas"
        /*0030*/ 	.string	"Cuda compilation tools, release 13.0, V13.0.88"
        /*0030*/ 	.string	"Build cuda_13.0.r13.0/compiler.36424714_0"
        /*0030*/ 	.string	"-arch sm_100 -m 64 "



//--------------------- .note.nv.cuinfo           --------------------------
	.section	.note.nv.cuinfo,"",@"SHT_NOTE"
	.sectionflags	@"SHF_NOTE_NV_CUINFO"
        /*0018*/ 	.short	0x0002
        /*001a*/ 	.short	0x0064
        /*001c*/ 	.short	0x0082
	.zero		2


//--------------------- .nv.info                  --------------------------
	.section	.nv.info,"",@"SHT_CUDA_INFO"
	.align	4


	//----- nvinfo : EIATTR_REGCOUNT
	.align		4
        /*0000*/ 	.byte	0x04, 0x2f
        /*0002*/ 	.short	(.L_1 - .L_0)
	.align		4
.L_0:
        /*0004*/ 	.word	index@(default_function_kernel0)
        /*0008*/ 	.word	0x00000040


	//----- nvinfo : EIATTR_FRAME_SIZE
	.align		4
.L_1:
        /*000c*/ 	.byte	0x04, 0x11
        /*000e*/ 	.short	(.L_3 - .L_2)
	.align		4
.L_2:
        /*0010*/ 	.word	index@(default_function_kernel0)
        /*0014*/ 	.word	0x00000000


	//----- nvinfo : EIATTR_MIN_STACK_SIZE
	.align		4
.L_3:
        /*0018*/ 	.byte	0x04, 0x12
        /*001a*/ 	.short	(.L_5 - .L_4)
	.align		4
.L_4:
        /*001c*/ 	.word	index@(default_function_kernel0)
        /*0020*/ 	.word	0x00000000
.L_5:


//--------------------- .nv.compat                --------------------------
	.section	.nv.compat,"",@"SHT_CUDA_COMPAT_INFO"
	.align	4
        /*0000*/ 	.byte	0x02, 0x09, 0x00, 0x00, 0x02, 0x02, 0x01, 0x00, 0x02, 0x05, 0x05, 0x00, 0x03, 0x07, 0x01, 0x01
        /*0010*/ 	.byte	0x02, 0x03, 0x00, 0x00, 0x02, 0x06, 0x01, 0x00, 0x04, 0x0b, 0x08, 0x00, 0x09, 0x00, 0x00, 0x00
        /*0020*/ 	.byte	0x00, 0x00, 0x00, 0x00


//--------------------- .nv.info.default_function_kernel0 --------------------------
	.section	.nv.info.default_function_kernel0,"",@"SHT_CUDA_INFO"
	.sectionflags	@""
	.align	4


	//----- nvinfo : EIATTR_CUDA_API_VERSION
	.align		4
        /*0000*/ 	.byte	0x04, 0x37
        /*0002*/ 	.short	(.L_7 - .L_6)
.L_6:
        /*0004*/ 	.word	0x00000082


	//----- nvinfo : EIATTR_KPARAM_INFO
	.align		4
.L_7:
        /*0008*/ 	.byte	0x04, 0x17
        /*000a*/ 	.short	(.L_9 - .L_8)
.L_8:
        /*000c*/ 	.word	0x00000000
        /*0010*/ 	.short	0x0002
        /*0012*/ 	.short	0x0010
        /*0014*/ 	.byte	0x00, 0xf5, 0x21, 0x00


	//----- nvinfo : EIATTR_KPARAM_INFO
	.align		4
.L_9:
        /*0018*/ 	.byte	0x04, 0x17
        /*001a*/ 	.short	(.L_11 - .L_10)
.L_10:
        /*001c*/ 	.word	0x00000000
        /*0020*/ 	.short	0x0001
        /*0022*/ 	.short	0x0008
        /*0024*/ 	.byte	0x00, 0xf5, 0x21, 0x00


	//----- nvinfo : EIATTR_KPARAM_INFO
	.align		4
.L_11:
        /*0028*/ 	.byte	0x04, 0x17
        /*002a*/ 	.short	(.L_13 - .L_12)
.L_12:
        /*002c*/ 	.word	0x00000000
        /*0030*/ 	.short	0x0000
        /*0032*/ 	.short	0x0000
        /*0034*/ 	.byte	0x00, 0xf5, 0x21, 0x00


	//----- nvinfo : EIATTR_SPARSE_MMA_MASK
	.align		4
.L_13:
        /*0038*/ 	.byte	0x03, 0x50
        /*003a*/ 	.short	0x0000


	//----- nvinfo : EIATTR_MAXREG_COUNT
	.align		4
        /*003c*/ 	.byte	0x03, 0x1b
        /*003e*/ 	.short	0x00ff


	//----- nvinfo : EIATTR_NUM_BARRIERS
	.align		4
        /*0040*/ 	.byte	0x02, 0x4c
        /*0042*/ 	.byte	0x01
	.zero		1


	//----- nvinfo : EIATTR_MERCURY_ISA_VERSION
	.align		4
        /*0044*/ 	.byte	0x03, 0x5f
        /*0046*/ 	.short	0x0101


	//----- nvinfo : EIATTR_VRC_CTA_INIT_COUNT
	.align		4
        /*0048*/ 	.byte	0x02, 0x4a
	.zero		1
	.zero		1


	//----- nvinfo : EIATTR_EXIT_INSTR_OFFSETS
	.align		4
        /*004c*/ 	.byte	0x04, 0x1c
        /*004e*/ 	.short	(.L_15 - .L_14)


	//   ....[0]....
.L_14:
        /*0050*/ 	.word	0x000059d0


	//----- nvinfo : EIATTR_CRS_STACK_SIZE
	.align		4
.L_15:
        /*0054*/ 	.byte	0x04, 0x1e
        /*0056*/ 	.short	(.L_17 - .L_16)
.L_16:
        /*0058*/ 	.word	0x00000000


	//----- nvinfo : EIATTR_CBANK_PARAM_SIZE
	.align		4
.L_17:
        /*005c*/ 	.byte	0x03, 0x19
        /*005e*/ 	.short	0x0018


	//----- nvinfo : EIATTR_PARAM_CBANK
	.align		4
        /*0060*/ 	.byte	0x04, 0x0a
        /*0062*/ 	.short	(.L_19 - .L_18)
	.align		4
.L_18:
        /*0064*/ 	.word	index@(.nv.constant0.default_function_kernel0)
        /*0068*/ 	.short	0x0380
        /*006a*/ 	.short	0x0018


	//----- nvinfo : EIATTR_SW_WAR
	.align		4
.L_19:
        /*006c*/ 	.byte	0x04, 0x36
        /*006e*/ 	.short	(.L_21 - .L_20)
.L_20:
        /*0070*/ 	.word	0x00000008
.L_21:


//--------------------- .nv.callgraph             --------------------------
	.section	.nv.callgraph,"",@"SHT_CUDA_CALLGRAPH"
	.align	4
	.sectionentsize	8
	.align		4
        /*0000*/ 	.word	0x00000000
	.align		4
        /*0004*/ 	.word	0xffffffff
	.align		4
        /*0008*/ 	.word	0x00000000
	.align		4
        /*000c*/ 	.word	0xfffffffe
	.align		4
        /*0010*/ 	.word	0x00000000
	.align		4
        /*0014*/ 	.word	0xfffffffd
	.align		4
        /*0018*/ 	.word	0x00000000
	.align		4
        /*001c*/ 	.word	0xfffffffc


//--------------------- .text.default_function_kernel0 --------------------------
	.section	.text.default_function_kernel0,"ax",@progbits
	.align	128
        .global         default_function_kernel0
        .type           default_function_kernel0,@function
        .size           default_function_kernel0,(.L_x_51 - default_function_kernel0)
        .other          default_function_kernel0,@"STO_CUDA_ENTRY STV_DEFAULT"
default_function_kernel0:
.text.default_function_kernel0:
[----:B------:R-:W-:Y:S01]  /*0000*/  LDC R1, c[0x0][0x37c] ;  /* 0x0000df00ff017b82 */ /* 0x000fe20000000800 */
[----:B------:R-:W0:Y:S01]  /*0010*/  S2R R21, SR_TID.X ;  /* 0x0000000000157919 */ /* 0x000e220000002100 */
[----:B------:R-:W-:-:S06]  /*0020*/  LOP3.LUT R0, R0, 0x7fffffff, RZ, 0xc0, !PT ;  /* 0x7fffffff00007812 */ /* 0x000fcc00078ec0ff */
[----:B------:R-:W1:Y:S01]  /*0030*/  S2UR UR4, SR_CTAID.X ;  /* 0x00000000000479c3 */ /* 0x000e620000002500 */
[----:B------:R-:W-:Y:S01]  /*0040*/  LOP3.LUT R41, R41, 0xfffffffd, RZ, 0xc0, !PT ;  /* 0xfffffffd29297812 */ /* 0x000fe200078ec0ff */
[----:B------:R-:W2:Y:S01]  /*0050*/  S2R R33, SR_TID.X ;  /* 0x0000000000217919 */ /* 0x000ea20000002100 */
[----:B------:R-:W-:Y:S01]  /*0060*/  IMAD.MOV.U32 R54, RZ, RZ, 0x700 ;  /* 0x00000700ff367424 */ /* 0x000fe200078e00ff */
[----:B------:R-:W3:Y:S01]  /*0070*/  LDCU.64 UR6, c[0x0][0x358] ;  /* 0x00006b00ff0677ac */ /* 0x000ee20008000a00 */
[----:B------:R-:W-:Y:S01]  /*0080*/  IMAD.MOV.U32 R56, RZ, RZ, RZ ;  /* 0x000000ffff387224 */ /* 0x000fe200078e00ff */
[----:B------:R-:W4:Y:S02]  /*0090*/  S2R R14, SR_TID.Z ;  /* 0x00000000000e7919 */ /* 0x000f240000002300 */
[----:B------:R-:W5:Y:S01]  /*00a0*/  S2UR UR5, SR_CgaCtaId ;  /* 0x00000000000579c3 */ /* 0x000f620000008800 */
[----:B------:R-:W4:Y:S01]  /*00b0*/  S2R R6, SR_TID.Y ;  /* 0x0000000000067919 */ /* 0x000f220000002200 */
[----:B------:R-:W3:Y:S01]  /*00c0*/  S2R R11, SR_TID.Z ;  /* 0x00000000000b7919 */ /* 0x000ee20000002300 */
[----:B------:R-:W3:Y:S01]  /*00d0*/  S2R R4, SR_TID.Y ;  /* 0x0000000000047919 */ /* 0x000ee20000002200 */
[----:B------:R-:W5:Y:S01]  /*00e0*/  S2R R52, SR_CTAID.Y ;  /* 0x0000000000347919 */ /* 0x000f620000002600 */
[----:B-1----:R-:W-:Y:S01]  /*00f0*/  USHF.L.U32 UR4, UR4, 0x4, URZ ;  /* 0x0000000404047899 */ /* 0x002fe200080006ff */
[----:B0-----:R-:W-:-:S02]  /*0100*/  IMAD R23, R21, 0x5, RZ ;  /* 0x0000000515177824 */ /* 0x001fc400078e02ff */
[----:B------:R-:W-:Y:S02]  /*0110*/  IMAD R21, R21, 0x15, RZ ;  /* 0x0000001515157824 */ /* 0x000fe400078e02ff */
[----:B--2---:R-:W-:Y:S01]  /*0120*/  IMAD R27, R33, 0x5, RZ ;  /* 0x00000005211b7824 */ /* 0x004fe200078e02ff */
[----:B------:R-:W-:Y:S01]  /*0130*/  LOP3.LUT R8, R23, 0xffff, RZ, 0xc0, !PT ;  /* 0x0000ffff17087812 */ /* 0x000fe200078ec0ff */
[C---:B------:R-:W-:Y:S01]  /*0140*/  IMAD R5, R33.reuse, 0x15, RZ ;  /* 0x0000001521057824 */ /* 0x040fe200078e02ff */
[----:B------:R-:W-:Y:S01]  /*0150*/  ISETP.GT.U32.AND P3, PT, R33, 0xe, PT ;  /* 0x0000000e2100780c */ /* 0x000fe20003f64070 */
[----:B------:R-:W-:Y:S01]  /*0160*/  VIADD R19, R21, 0x11 ;  /* 0x0000001115137836 */ /* 0x000fe20000000000 */
[----:B------:R-:W-:Y:S01]  /*0170*/  LOP3.LUT R2, R27, 0xffff, RZ, 0xc0, !PT ;  /* 0x0000ffff1b027812 */ /* 0x000fe200078ec0ff */
[----:B------:R-:W-:Y:S01]  /*0180*/  IMAD R9, R8, 0x5556, RZ ;  /* 0x0000555608097824 */ /* 0x000fe200078e02ff */
[----:B------:R-:W-:Y:S01]  /*0190*/  IADD3 R15, PT, PT, R5, 0xa, RZ ;  /* 0x0000000a050f7810 */ /* 0x000fe20007ffe0ff */
[----:B----4-:R-:W-:Y:S01]  /*01a0*/  IMAD R13, R14, 0x2, R6 ;  /* 0x000000020e0d7824 */ /* 0x010fe200078e0206 */
[----:B------:R-:W-:Y:S01]  /*01b0*/  IADD3 R17, PT, PT, R21, 0x10, RZ ;  /* 0x0000001015117810 */ /* 0x000fe20007ffe0ff */
[----:B------:R-:W-:Y:S01]  /*01c0*/  IMAD R7, R2, 0x1c72, RZ ;  /* 0x00001c7202077824 */ /* 0x000fe200078e02ff */
[----:B------:R-:W-:Y:S01]  /*01d0*/  LOP3.LUT R19, R19, 0xffff, RZ, 0xc0, !PT ;  /* 0x0000ffff13137812 */ /* 0x000fe200078ec0ff */
[----:B------:R-:W-:Y:S01]  /*01e0*/  IMAD R28, R13, 0x18, RZ ;  /* 0x000000180d1c7824 */ /* 0x000fe200078e02ff */
[----:B------:R-:W-:Y:S01]  /*01f0*/  LOP3.LUT R17, R17, 0xffff, RZ, 0xc0, !PT ;  /* 0x0000ffff11117812 */ /* 0x000fe200078ec0ff */
[----:B------:R-:W-:-:S02]  /*0200*/  VIADD R20, R5, 0xb ;  /* 0x0000000b05147836 */ /* 0x000fc40000000000 */
[----:B---3--:R-:W-:Y:S01]  /*0210*/  IMAD R3, R11, 0x2, R4 ;  /* 0x000000020b037824 */ /* 0x008fe200078e0204 */
[----:B------:R-:W-:Y:S01]  /*0220*/  LEA.HI R28, R9, R28, RZ, 0x10 ;  /* 0x0000001c091c7211 */ /* 0x000fe200078f80ff */
[----:B------:R-:W-:Y:S02]  /*0230*/  VIADD R9, R5, 0x9 ;  /* 0x0000000905097836 */ /* 0x000fe40000000000 */
[C---:B------:R-:W-:Y:S02]  /*0240*/  IMAD.SHL.U32 R22, R3.reuse, 0x8, RZ ;  /* 0x0000000803167824 */ /* 0x040fe400078e00ff */
[----:B------:R-:W-:Y:S01]  /*0250*/  IMAD R10, R8, 0xe39, RZ ;  /* 0x00000e39080a7824 */ /* 0x000fe200078e02ff */
[----:B------:R-:W-:Y:S01]  /*0260*/  LOP3.LUT R8, R20, 0xffff, RZ, 0xc0, !PT ;  /* 0x0000ffff14087812 */ /* 0x000fe200078ec0ff */
[----:B------:R-:W-:Y:S01]  /*0270*/  IMAD R31, R3, 0x12, RZ ;  /* 0x00000012031f7824 */ /* 0x000fe200078e02ff */
[----:B------:R-:W-:Y:S01]  /*0280*/  LEA.HI R2, R7, R22, RZ, 0x10 ;  /* 0x0000001607027211 */ /* 0x000fe200078f80ff */
[----:B------:R-:W-:Y:S01]  /*0290*/  IMAD R7, R6, 0x48, R23 ;  /* 0x0000004806077824 */ /* 0x000fe200078e0217 */
[----:B------:R-:W-:Y:S01]  /*02a0*/  LOP3.LUT R6, R9, 0xffff, RZ, 0xc0, !PT ;  /* 0x0000ffff09067812 */ /* 0x000fe200078ec0ff */
[----:B------:R-:W-:Y:S01]  /*02b0*/  IMAD R8, R8, 0xe38f, RZ ;  /* 0x0000e38f08087824 */ /* 0x000fe200078e02ff */
[----:B------:R-:W-:Y:S01]  /*02c0*/  ISETP.GT.U32.AND P0, PT, R2, 0x3f, PT ;  /* 0x0000003f0200780c */ /* 0x000fe20003f04070 */
[----:B------:R-:W-:Y:S01]  /*02d0*/  IMAD R14, R14, 0x90, R7 ;  /* 0x000000900e0e7824 */ /* 0x000fe200078e0207 */
[----:B------:R-:W-:Y:S01]  /*02e0*/  LOP3.LUT R2, R5, 0xffff, RZ, 0xc0, !PT ;  /* 0x0000ffff05027812 */ /* 0x000fe200078ec0ff */
[C---:B------:R-:W-:Y:S01]  /*02f0*/  IMAD R26, R6.reuse, 0xe38f, RZ ;  /* 0x0000e38f061a7824 */ /* 0x040fe200078e02ff */
[----:B------:R-:W-:Y:S01]  /*0300*/  LOP3.LUT R7, R15, 0xffff, RZ, 0xc0, !PT ;  /* 0x0000ffff0f077812 */ /* 0x000fe200078ec0ff */
[----:B------:R-:W-:Y:S01]  /*0310*/  IMAD R6, R6, 0x6523, RZ ;  /* 0x0000652306067824 */ /* 0x000fe200078e02ff */
[----:B------:R-:W-:Y:S01]  /*0320*/  LEA.HI R10, R10, R13, RZ, 0xe ;  /* 0x0000000d0a0a7211 */ /* 0x000fe200078f70ff */
[----:B------:R-:W-:Y:S01]  /*0330*/  IMAD R2, R2, 0xe39, RZ ;  /* 0x00000e3902027824 */ /* 0x000fe200078e02ff */
[----:B------:R-:W-:Y:S01]  /*0340*/  SHF.R.U32.HI R26, RZ, 0x14, R26 ;  /* 0x00000014ff1a7819 */ /* 0x000fe2000001161a */
[----:B------:R-:W-:Y:S01]  /*0350*/  IMAD R7, R7, 0xe38f, RZ ;  /* 0x0000e38f07077824 */ /* 0x000fe200078e02ff */
[----:B------:R-:W-:Y:S01]  /*0360*/  SHF.R.U32.HI R16, RZ, 0x14, R8 ;  /* 0x00000014ff107819 */ /* 0x000fe20000011608 */
[----:B------:R-:W-:Y:S01]  /*0370*/  IMAD R30, R4, 0x144, R5 ;  /* 0x00000144041e7824 */ /* 0x000fe200078e0205 */
[----:B------:R-:W-:Y:S01]  /*0380*/  SHF.R.U32.HI R2, RZ, 0x10, R2 ;  /* 0x00000010ff027819 */ /* 0x000fe20000011602 */
[----:B------:R-:W-:Y:S01]  /*0390*/  VIADD R25, R5, 0xc ;  /* 0x0000000c05197836 */ /* 0x000fe20000000000 */
[----:B------:R-:W-:Y:S01]  /*03a0*/  SHF.R.U32.HI R34, RZ, 0x14, R7 ;  /* 0x00000014ff227819 */ /* 0x000fe20000011607 */
[----:B------:R-:W-:Y:S01]  /*03b0*/  IMAD.IADD R7, R31, 0x1, R26 ;  /* 0x000000011f077824 */ /* 0x000fe200078e021a */
[----:B------:R-:W-:Y:S01]  /*03c0*/  ISETP.GT.U32.OR P0, PT, R10, 0x7, P0 ;  /* 0x000000070a00780c */ /* 0x000fe20000704470 */
[----:B------:R-:W-:Y:S01]  /*03d0*/  IMAD.IADD R10, R2, 0x1, R31 ;  /* 0x00000001020a7824 */ /* 0x000fe200078e021f */
[----:B------:R-:W-:Y:S01]  /*03e0*/  LEA.HI R6, R6, R3, RZ, 0x9 ;  /* 0x0000000306067211 */ /* 0x000fe200078f48ff */
[----:B------:R-:W-:Y:S01]  /*03f0*/  IMAD R24, R11, 0x288, R30 ;  /* 0x000002880b187824 */ /* 0x000fe200078e021e */
[----:B------:R-:W-:Y:S01]  /*0400*/  ISETP.GT.U32.AND P4, PT, R7, 0x8f, PT ;  /* 0x0000008f0700780c */ /* 0x000fe20003f84070 */
[----:B------:R-:W-:Y:S01]  /*0410*/  IMAD.IADD R7, R31, 0x1, R16 ;  /* 0x000000011f077824 */ /* 0x000fe200078e0210 */
[----:B------:R-:W-:Y:S01]  /*0420*/  ISETP.GT.U32.AND P2, PT, R10, 0x8e, PT ;  /* 0x0000008e0a00780c */ /* 0x000fe20003f44070 */
[C---:B------:R-:W-:Y:S01]  /*0430*/  VIADD R10, R21.reuse, 0xa ;  /* 0x0000000a150a7836 */ /* 0x040fe20000000000 */
[----:B------:R-:W-:Y:S01]  /*0440*/  ISETP.GT.U32.OR P4, PT, R6, 0x7, P4 ;  /* 0x000000070600780c */ /* 0x000fe20002784470 */
[----:B------:R-:W-:Y:S01]  /*0450*/  VIADD R6, R21, 0x12 ;  /* 0x0000001215067836 */ /* 0x000fe20000000000 */
[----:B------:R-:W-:Y:S01]  /*0460*/  ISETP.GT.U32.AND P1, PT, R7, 0x8f, PT ;  /* 0x0000008f0700780c */ /* 0x000fe20003f24070 */
[----:B------:R-:W-:Y:S01]  /*0470*/  VIADD R7, R21, 0xb ;  /* 0x0000000b15077836 */ /* 0x000fe20000000000 */
[----:B------:R-:W-:Y:S01]  /*0480*/  LOP3.LUT R10, R10, 0xffff, RZ, 0xc0, !PT ;  /* 0x0000ffff0a0a7812 */ /* 0x000fe200078ec0ff */
[----:B------:R-:W-:Y:S01]  /*0490*/  IMAD R29, R4, 0x48, R27 ;  /* 0x00000048041d7824 */ /* 0x000fe200078e021b */
[----:B------:R-:W-:Y:S01]  /*04a0*/  IADD3 R8, PT, PT, R31, R34, RZ ;  /* 0x000000221f087210 */ /* 0x000fe20007ffe0ff */
[----:B------:R-:W-:Y:S01]  /*04b0*/  VIADD R12, R5, 0xe ;  /* 0x0000000e050c7836 */ /* 0x000fe20000000000 */
[----:B------:R-:W-:Y:S01]  /*04c0*/  LOP3.LUT R7, R7, 0xffff, RZ, 0xc0, !PT ;  /* 0x0000ffff07077812 */ /* 0x000fe200078ec0ff */
[----:B------:R-:W-:Y:S01]  /*04d0*/  IMAD R10, R10, 0x6523, RZ ;  /* 0x000065230a0a7824 */ /* 0x000fe200078e02ff */
[----:B------:R-:W-:Y:S01]  /*04e0*/  ISETP.GT.U32.AND P5, PT, R8, 0x8f, PT ;  /* 0x0000008f0800780c */ /* 0x000fe20003fa4070 */
[----:B------:R-:W-:Y:S01]  /*04f0*/  IMAD R18, R17, 0x6523, RZ ;  /* 0x0000652311127824 */ /* 0x000fe200078e02ff */
[----:B------:R-:W-:Y:S01]  /*0500*/  LOP3.LUT R8, R6, 0xffff, RZ, 0xc0, !PT ;  /* 0x0000ffff06087812 */ /* 0x000fe200078ec0ff */
[----:B------:R-:W-:Y:S01]  /*0510*/  IMAD R6, R7, 0x6523, RZ ;  /* 0x0000652307067824 */ /* 0x000fe200078e02ff */
[----:B------:R-:W-:Y:S01]  /*0520*/  LEA.HI R10, R10, R13, RZ, 0x9 ;  /* 0x0000000d0a0a7211 */ /* 0x000fe200078f48ff */
[----:B------:R-:W-:Y:S01]  /*0530*/  IMAD R32, R19, 0x6523, RZ ;  /* 0x0000652313207824 */ /* 0x000fe200078e02ff */
[----:B------:R-:W-:Y:S01]  /*0540*/  ISETP.GT.U32.OR P6, PT, R30, 0x27e, P3 ;  /* 0x0000027e1e00780c */ /* 0x000fe20001fc4470 */
[----:B------:R-:W-:Y:S01]  /*0550*/  IMAD R8, R8, 0x6523, RZ ;  /* 0x0000652308087824 */ /* 0x000fe200078e02ff */
[----:B------:R-:W-:-:S02]  /*0560*/  ISETP.GT.U32.OR P4, PT, R24, 0xa16, P4 ;  /* 0x00000a161800780c */ /* 0x000fc40002784470 */
[----:B------:R-:W-:Y:S02]  /*0570*/  LEA.HI R6, R6, R13, RZ, 0x9 ;  /* 0x0000000d06067211 */ /* 0x000fe400078f48ff */
[----:B------:R-:W-:Y:S02]  /*0580*/  ISETP.GT.U32.OR P5, PT, R10, 0x7, P5 ;  /* 0x000000070a00780c */ /* 0x000fe40002fa4470 */
[----:B------:R-:W-:Y:S02]  /*0590*/  PLOP3.LUT P6, PT, P4, P6, PT, 0xf8, 0x8f ;  /* 0x00000000008f781c */ /* 0x000fe400027cdf70 */
[----:B------:R-:W-:Y:S02]  /*05a0*/  ISETP.GT.U32.OR P1, PT, R6, 0x7, P1 ;  /* 0x000000070600780c */ /* 0x000fe40000f24470 */
[----:B------:R-:W-:Y:S02]  /*05b0*/  ISETP.GT.U32.OR P4, PT, R30, 0x27d, P3 ;  /* 0x0000027d1e00780c */ /* 0x000fe40001f84470 */
[----:B------:R-:W-:-:S02]  /*05c0*/  ISETP.GT.U32.OR P5, PT, R24, 0xa15, P5 ;  /* 0x00000a151800780c */ /* 0x000fc40002fa4470 */
[----:B------:R-:W-:Y:S02]  /*05d0*/  LOP3.LUT R6, R25, 0xffff, RZ, 0xc0, !PT ;  /* 0x0000ffff19067812 */ /* 0x000fe400078ec0ff */
[----:B------:R-:W-:Y:S02]  /*05e0*/  LEA.HI R8, R8, R13, RZ, 0x9 ;  /* 0x0000000d08087211 */ /* 0x000fe400078f48ff */
[----:B------:R-:W-:Y:S01]  /*05f0*/  PLOP3.LUT P5, PT, P5, P4, PT, 0xf8, 0x8f ;  /* 0x00000000008f781c */ /* 0x000fe20002fa9f70 */
[----:B------:R-:W-:Y:S01]  /*0600*/  IMAD R4, R6, 0xe38f, RZ ;  /* 0x0000e38f06047824 */ /* 0x000fe200078e02ff */
[----:B------:R-:W-:Y:S02]  /*0610*/  ISETP.GT.U32.OR P4, PT, R30, 0x27c, P3 ;  /* 0x0000027c1e00780c */ /* 0x000fe40001f84470 */
[----:B------:R-:W-:Y:S02]  /*0620*/  ISETP.GT.U32.OR P1, PT, R24, 0xa14, P1 ;  /* 0x00000a141800780c */ /* 0x000fe40000f24470 */
[----:B------:R-:W-:-:S02]  /*0630*/  IADD3 R7, PT, PT, R21, 0xc, RZ ;  /* 0x0000000c15077810 */ /* 0x000fc40007ffe0ff */
[----:B------:R-:W-:Y:S01]  /*0640*/  ISETP.GT.U32.OR P2, PT, R8, 0x7, P2 ;  /* 0x000000070800780c */ /* 0x000fe20001744470 */
[----:B------:R-:W-:Y:S01]  /*0650*/  VIADD R8, R21, 0xd ;  /* 0x0000000d15087836 */ /* 0x000fe20000000000 */
[----:B------:R-:W-:Y:S02]  /*0660*/  PLOP3.LUT P4, PT, P1, P4, PT, 0xf8, 0x8f ;  /* 0x00000000008f781c */ /* 0x000fe40000f89f70 */
[----:B------:R-:W-:Y:S02]  /*0670*/  LOP3.LUT R7, R7, 0xffff, RZ, 0xc0, !PT ;  /* 0x0000ffff07077812 */ /* 0x000fe400078ec0ff */
[----:B------:R-:W-:Y:S02]  /*0680*/  ISETP.GT.U32.OR P1, PT, R30, 0x275, P3 ;  /* 0x000002751e00780c */ /* 0x000fe40001f24470 */
[----:B------:R-:W-:Y:S01]  /*0690*/  ISETP.GT.U32.OR P2, PT, R24, 0xa0d, P2 ;  /* 0x00000a0d1800780c */ /* 0x000fe20001744470 */
[----:B------:R-:W-:Y:S01]  /*06a0*/  IMAD R6, R7, 0x6523, RZ ;  /* 0x0000652307067824 */ /* 0x000fe200078e02ff */
[----:B------:R-:W-:-:S02]  /*06b0*/  SHF.R.U32.HI R4, RZ, 0x14, R4 ;  /* 0x00000014ff047819 */ /* 0x000fc40000011604 */
[----:B------:R-:W-:Y:S02]  /*06c0*/  ISETP.GT.U32.OR P0, PT, R28, 0xbf, P0 ;  /* 0x000000bf1c00780c */ /* 0x000fe40000704470 */
[----:B------:R-:W-:Y:S01]  /*06d0*/  @P6 LOP3.LUT R0, R0, 0x80000000, RZ, 0xfc, !PT ;  /* 0x8000000000006812 */ /* 0x000fe200078efcff */
[----:B------:R-:W-:Y:S01]  /*06e0*/  IMAD.IADD R7, R31, 0x1, R4 ;  /* 0x000000011f077824 */ /* 0x000fe200078e0204 */
[----:B------:R-:W-:Y:S02]  /*06f0*/  PLOP3.LUT P2, PT, P2, P1, PT, 0xf8, 0x8f ;  /* 0x00000000008f781c */ /* 0x000fe40001743f70 */
[----:B------:R-:W-:Y:S02]  /*0700*/  ISETP.GT.U32.OR P1, PT, R29, 0x8f, P3 ;  /* 0x0000008f1d00780c */ /* 0x000fe40001f24470 */
[----:B------:R-:W-:Y:S02]  /*0710*/  ISETP.GT.U32.OR P0, PT, R14, 0x23f, P0 ;  /* 0x0000023f0e00780c */ /* 0x000fe40000704470 */
[----:B------:R-:W-:-:S02]  /*0720*/  LOP3.LUT R0, R0, 0xbfffffff, RZ, 0xc0, !PT ;  /* 0xbfffffff00007812 */ /* 0x000fc400078ec0ff */
[----:B------:R-:W-:Y:S02]  /*0730*/  PLOP3.LUT P0, PT, P0, P1, PT, 0xf8, 0x8f ;  /* 0x00000000008f781c */ /* 0x000fe40000703f70 */
[----:B------:R-:W-:Y:S01]  /*0740*/  ISETP.GT.U32.AND P1, PT, R7, 0x8f, PT ;  /* 0x0000008f0700780c */ /* 0x000fe20003f24070 */
[----:B------:R-:W-:Y:S01]  /*0750*/  VIADD R7, R5, 0xd ;  /* 0x0000000d05077836 */ /* 0x000fe20000000000 */
[----:B------:R-:W-:Y:S02]  /*0760*/  LEA.HI R6, R6, R13, RZ, 0x9 ;  /* 0x0000000d06067211 */ /* 0x000fe400078f48ff */
[----:B------:R-:W-:Y:S02]  /*0770*/  @P5 LOP3.LUT R0, R0, 0x40000000, RZ, 0xfc, !PT ;  /* 0x4000000000005812 */ /* 0x000fe400078efcff */
[----:B------:R-:W-:Y:S02]  /*0780*/  ISETP.GT.U32.OR P1, PT, R6, 0x7, P1 ;  /* 0x000000070600780c */ /* 0x000fe40000f24470 */
[----:B------:R-:W-:-:S02]  /*0790*/  LOP3.LUT R0, R0, 0xdfffffff, RZ, 0xc0, !PT ;  /* 0xdfffffff00007812 */ /* 0x000fc400078ec0ff */
[----:B------:R-:W-:Y:S02]  /*07a0*/  LOP3.LUT R6, R7, 0xffff, RZ, 0xc0, !PT ;  /* 0x0000ffff07067812 */ /* 0x000fe400078ec0ff */
[----:B------:R-:W-:Y:S02]  /*07b0*/  @P4 LOP3.LUT R0, R0, 0x20000000, RZ, 0xfc, !PT ;  /* 0x2000000000004812 */ /* 0x000fe400078efcff */
[----:B------:R-:W-:Y:S01]  /*07c0*/  LOP3.LUT R8, R8, 0xffff, RZ, 0xc0, !PT ;  /* 0x0000ffff08087812 */ /* 0x000fe200078ec0ff */
[----:B------:R-:W-:Y:S01]  /*07d0*/  IMAD R6, R6, 0xe38f, RZ ;  /* 0x0000e38f06067824 */ /* 0x000fe200078e02ff */
[----:B------:R-:W-:Y:S02]  /*07e0*/  LOP3.LUT R0, R0, 0xffffefff, RZ, 0xc0, !PT ;  /* 0xffffefff00007812 */ /* 0x000fe400078ec0ff */
[----:B------:R-:W-:Y:S01]  /*07f0*/  ISETP.GT.U32.OR P1, PT, R24, 0xa13, P1 ;  /* 0x00000a131800780c */ /* 0x000fe20000f24470 */
[----:B------:R-:W-:Y:S01]  /*0800*/  IMAD R8, R8, 0x6523, RZ ;  /* 0x0000652308087824 */ /* 0x000fe200078e02ff */
[----:B------:R-:W-:-:S02]  /*0810*/  SHF.R.U32.HI R50, RZ, 0x14, R6 ;  /* 0x00000014ff327819 */ /* 0x000fc40000011606 */
[----:B------:R-:W-:Y:S02]  /*0820*/  @P2 LOP3.LUT R0, R0, 0x1000, RZ, 0xfc, !PT ;  /* 0x0000100000002812 */ /* 0x000fe400078efcff */
[----:B------:R-:W-:Y:S02]  /*0830*/  ISETP.GT.U32.OR P2, PT, R30, 0x27b, P3 ;  /* 0x0000027b1e00780c */ /* 0x000fe40001f44470 */
[----:B------:R-:W-:Y:S02]  /*0840*/  IADD3 R6, PT, PT, R31, R50, RZ ;  /* 0x000000321f067210 */ /* 0x000fe40007ffe0ff */
[----:B------:R-:W-:Y:S02]  /*0850*/  P2R R43, PR, RZ, 0x1 ;  /* 0x00000001ff2b7803 */ /* 0x000fe40000000000 */
[----:B------:R-:W-:Y:S02]  /*0860*/  PLOP3.LUT P0, PT, P1, P2, PT, 0xf8, 0x8f ;  /* 0x00000000008f781c */ /* 0x000fe40000f05f70 */
[----:B------:R-:W-:-:S02]  /*0870*/  ISETP.GT.U32.AND P1, PT, R6, 0x8f, PT ;  /* 0x0000008f0600780c */ /* 0x000fc40003f24070 */
[----:B------:R-:W-:Y:S02]  /*0880*/  LEA.HI R8, R8, R13, RZ, 0x9 ;  /* 0x0000000d08087211 */ /* 0x000fe400078f48ff */
[----:B------:R-:W-:Y:S02]  /*0890*/  LOP3.LUT R6, R12, 0xffff, RZ, 0xc0, !PT ;  /* 0x0000ffff0c067812 */ /* 0x000fe400078ec0ff */
[----:B------:R-:W-:Y:S01]  /*08a0*/  ISETP.GT.U32.OR P1, PT, R8, 0x7, P1 ;  /* 0x000000070800780c */ /* 0x000fe20000f24470 */
[----:B------:R-:W-:Y:S01]  /*08b0*/  VIADD R8, R21, 0xe ;  /* 0x0000000e15087836 */ /* 0x000fe20000000000 */
[----:B------:R-:W-:Y:S01]  /*08c0*/  LOP3.LUT R0, R0, 0xfeffffff, RZ, 0xc0, !PT ;  /* 0xfeffffff00007812 */ /* 0x000fe200078ec0ff */
[----:B------:R-:W-:Y:S01]  /*08d0*/  IMAD R6, R6, 0xe38f, RZ ;  /* 0x0000e38f06067824 */ /* 0x000fe200078e02ff */
[----:B------:R-:W-:Y:S02]  /*08e0*/  ISETP.GT.U32.OR P1, PT, R24, 0xa12, P1 ;  /* 0x00000a121800780c */ /* 0x000fe40000f24470 */
[----:B------:R-:W-:-:S02]  /*08f0*/  LOP3.LUT R8, R8, 0xffff, RZ, 0xc0, !PT ;  /* 0x0000ffff08087812 */ /* 0x000fc400078ec0ff */
[----:B------:R-:W-:Y:S02]  /*0900*/  SHF.R.U32.HI R6, RZ, 0x14, R6 ;  /* 0x00000014ff067819 */ /* 0x000fe40000011606 */
[----:B------:R-:W-:Y:S01]  /*0910*/  ISETP.GT.U32.OR P2, PT, R30, 0x27a, P3 ;  /* 0x0000027a1e00780c */ /* 0x000fe20001f44470 */
[----:B------:R-:W-:Y:S01]  /*0920*/  IMAD R8, R8, 0x6523, RZ ;  /* 0x0000652308087824 */ /* 0x000fe200078e02ff */
[----:B------:R-:W-:Y:S01]  /*0930*/  @P0 LOP3.LUT R0, R0, 0x1000000, RZ, 0xfc, !PT ;  /* 0x0100000000000812 */ /* 0x000fe200078efcff */
[----:B------:R-:W-:Y:S01]  /*0940*/  IMAD.IADD R10, R31, 0x1, R6 ;  /* 0x000000011f0a7824 */ /* 0x000fe200078e0206 */
[----:B------:R-:W-:Y:S02]  /*0950*/  PLOP3.LUT P0, PT, P1, P2, PT, 0xf8, 0x8f ;  /* 0x00000000008f781c */ /* 0x000fe40000f05f70 */
[----:B------:R-:W-:Y:S02]  /*0960*/  LEA.HI R8, R8, R13, RZ, 0x9 ;  /* 0x0000000d08087211 */ /* 0x000fe400078f48ff */
[----:B------:R-:W-:Y:S01]  /*0970*/  ISETP.GT.U32.AND P1, PT, R10, 0x8f, PT ;  /* 0x0000008f0a00780c */ /* 0x000fe20003f24070 */
[----:B------:R-:W-:Y:S01]  /*0980*/  VIADD R10, R21, 0xf ;  /* 0x0000000f150a7836 */ /* 0x000fe20000000000 */
[----:B------:R-:W-:-:S02]  /*0990*/  IADD3 R11, PT, PT, R5, 0xf, RZ ;  /* 0x0000000f050b7810 */ /* 0x000fc40007ffe0ff */
[----:B------:R-:W-:Y:S02]  /*09a0*/  ISETP.GT.U32.OR P1, PT, R8, 0x7, P1 ;  /* 0x000000070800780c */ /* 0x000fe40000f24470 */
[----:B------:R-:W-:Y:S02]  /*09b0*/  LOP3.LUT R8, R11, 0xffff, RZ, 0xc0, !PT ;  /* 0x0000ffff0b087812 */ /* 0x000fe400078ec0ff */
[----:B------:R-:W-:Y:S02]  /*09c0*/  LOP3.LUT R10, R10, 0xffff, RZ, 0xc0, !PT ;  /* 0x0000ffff0a0a7812 */ /* 0x000fe400078ec0ff */
[----:B------:R-:W-:Y:S01]  /*09d0*/  LOP3.LUT R0, R0, 0xffbfffff, RZ, 0xc0, !PT ;  /* 0xffbfffff00007812 */ /* 0x000fe200078ec0ff */
[----:B------:R-:W-:Y:S01]  /*09e0*/  IMAD R8, R8, 0xe38f, RZ ;  /* 0x0000e38f08087824 */ /* 0x000fe200078e02ff */
[----:B------:R-:W-:Y:S01]  /*09f0*/  ISETP.GT.U32.OR P1, PT, R24, 0xa11, P1 ;  /* 0x00000a111800780c */ /* 0x000fe20000f24470 */
[----:B------:R-:W-:Y:S01]  /*0a00*/  IMAD R10, R10, 0x6523, RZ ;  /* 0x000065230a0a7824 */ /* 0x000fe200078e02ff */
[----:B------:R-:W-:-:S02]  /*0a10*/  ISETP.GT.U32.OR P2, PT, R30, 0x279, P3 ;  /* 0x000002791e00780c */ /* 0x000fc40001f44470 */
[----:B------:R-:W-:Y:S02]  /*0a20*/  SHF.R.U32.HI R46, RZ, 0x14, R8 ;  /* 0x00000014ff2e7819 */ /* 0x000fe40000011608 */
[----:B------:R-:W-:Y:S02]  /*0a30*/  @P0 LOP3.LUT R0, R0, 0x400000, RZ, 0xfc, !PT ;  /* 0x0040000000000812 */ /* 0x000fe400078efcff */
[----:B------:R-:W-:Y:S01]  /*0a40*/  PLOP3.LUT P0, PT, P1, P2, PT, 0xf8, 0x8f ;  /* 0x00000000008f781c */ /* 0x000fe20000f05f70 */
[----:B------:R-:W-:Y:S01]  /*0a50*/  IMAD.IADD R8, R31, 0x1, R46 ;  /* 0x000000011f087824 */ /* 0x000fe200078e022e */
[----:B------:R-:W-:Y:S02]  /*0a60*/  LEA.HI R10, R10, R13, RZ, 0x9 ;  /* 0x0000000d0a0a7211 */ /* 0x000fe400078f48ff */
[----:B------:R-:W-:Y:S02]  /*0a70*/  LOP3.LUT R0, R0, 0xffefffff, RZ, 0xc0, !PT ;  /* 0xffefffff00007812 */ /* 0x000fe400078ec0ff */
[----:B------:R-:W-:-:S02]  /*0a80*/  ISETP.GT.U32.AND P1, PT, R8, 0x8f, PT ;  /* 0x0000008f0800780c */ /* 0x000fc40003f24070 */
[----:B------:R-:W-:Y:S02]  /*0a90*/  ISETP.GT.U32.OR P2, PT, R30, 0x278, P3 ;  /* 0x000002781e00780c */ /* 0x000fe40001f44470 */
[----:B------:R-:W-:Y:S01]  /*0aa0*/  ISETP.GT.U32.OR P1, PT, R10, 0x7, P1 ;  /* 0x000000070a00780c */ /* 0x000fe20000f24470 */
[----:B------:R-:W-:Y:S01]  /*0ab0*/  VIADD R10, R5, 0x10 ;  /* 0x00000010050a7836 */ /* 0x000fe20000000000 */
[----:B------:R-:W-:Y:S02]  /*0ac0*/  LEA.HI R18, R18, R13, RZ, 0x9 ;  /* 0x0000000d12127211 */ /* 0x000fe400078f48ff */
[----:B------:R-:W-:Y:S02]  /*0ad0*/  ISETP.GT.U32.OR P1, PT, R24, 0xa10, P1 ;  /* 0x00000a101800780c */ /* 0x000fe40000f24470 */
[----:B------:R-:W-:Y:S02]  /*0ae0*/  LOP3.LUT R8, R10, 0xffff, RZ, 0xc0, !PT ;  /* 0x0000ffff0a087812 */ /* 0x000fe400078ec0ff */
[----:B------:R-:W-:-:S02]  /*0af0*/  @P0 LOP3.LUT R0, R0, 0x100000, RZ, 0xfc, !PT ;  /* 0x0010000000000812 */ /* 0x000fc400078efcff */
[----:B------:R-:W-:Y:S01]  /*0b00*/  PLOP3.LUT P0, PT, P1, P2, PT, 0xf8, 0x8f ;  /* 0x00000000008f781c */ /* 0x000fe20000f05f70 */
[----:B------:R-:W-:Y:S01]  /*0b10*/  IMAD R8, R8, 0xe38f, RZ ;  /* 0x0000e38f08087824 */ /* 0x000fe200078e02ff */
[----:B------:R-:W-:Y:S02]  /*0b20*/  LOP3.LUT R0, R0, 0xfffbffff, RZ, 0xc0, !PT ;  /* 0xfffbffff00007812 */ /* 0x000fe400078ec0ff */
[----:B------:R-:W-:Y:S02]  /*0b30*/  ISETP.GT.U32.OR P2, PT, R30, 0x277, P3 ;  /* 0x000002771e00780c */ /* 0x000fe40001f44470 */
[----:B------:R-:W-:Y:S02]  /*0b40*/  SHF.R.U32.HI R8, RZ, 0x14, R8 ;  /* 0x00000014ff087819 */ /* 0x000fe40000011608 */
[----:B------:R-:W-:-:S03]  /*0b50*/  LEA.HI R32, R32, R13, RZ, 0x9 ;  /* 0x0000000d20207211 */ /* 0x000fc600078f48ff */
[----:B------:R-:W-:Y:S02]  /*0b60*/  IMAD.IADD R17, R31, 0x1, R8 ;  /* 0x000000011f117824 */ /* 0x000fe400078e0208 */
[----:B------:R-:W-:-:S03]  /*0b70*/  @P0 LOP3.LUT R0, R0, 0x40000, RZ, 0xfc, !PT ;  /* 0x0004000000000812 */ /* 0x000fc600078efcff */
[----:B------:R-:W-:Y:S02]  /*0b80*/  ISETP.GT.U32.AND P1, PT, R17, 0x8f, PT ;  /* 0x0000008f1100780c */ /* 0x000fe40003f24070 */
[----:B------:R-:W-:Y:S02]  /*0b90*/  LOP3.LUT R0, R0, 0xfffeffff, RZ, 0xc0, !PT ;  /* 0xfffeffff00007812 */ /* 0x000fe400078ec0ff */
[----:B------:R-:W-:Y:S01]  /*0ba0*/  ISETP.GT.U32.OR P1, PT, R18, 0x7, P1 ;  /* 0x000000071200780c */ /* 0x000fe20000f24470 */
[----:B------:R-:W-:-:S03]  /*0bb0*/  VIADD R18, R5, 0x11 ;  /* 0x0000001105127836 */ /* 0x000fc60000000000 */
[----:B------:R-:W-:Y:S02]  /*0bc0*/  ISETP.GT.U32.OR P1, PT, R24, 0xa0f, P1 ;  /* 0x00000a0f1800780c */ /* 0x000fe40000f24470 */
[----:B------:R-:W-:Y:S02]  /*0bd0*/  LOP3.LUT R17, R18, 0xffff, RZ, 0xc0, !PT ;  /* 0x0000ffff12117812 */ /* 0x000fe400078ec0ff */
[----:B------:R-:W-:Y:S02]  /*0be0*/  PLOP3.LUT P0, PT, P1, P2, PT, 0xf8, 0x8f ;  /* 0x00000000008f781c */ /* 0x000fe40000f05f70 */
[----:B------:R-:W-:Y:S01]  /*0bf0*/  ISETP.GT.U32.OR P2, PT, R30, 0x276, P3 ;  /* 0x000002761e00780c */ /* 0x000fe20001f44470 */
[----:B------:R-:W-:-:S05]  /*0c00*/  IMAD R17, R17, 0xe38f, RZ ;  /* 0x0000e38f11117824 */ /* 0x000fca00078e02ff */
[----:B------:R-:W-:-:S04]  /*0c10*/  SHF.R.U32.HI R17, RZ, 0x14, R17 ;  /* 0x00000014ff117819 */ /* 0x000fc80000011611 */
[----:B------:R-:W-:Y:S02]  /*0c20*/  IADD3 R19, PT, PT, R31, R17, RZ ;  /* 0x000000111f137210 */ /* 0x000fe40007ffe0ff */
[----:B------:R-:W-:Y:S02]  /*0c30*/  @P0 LOP3.LUT R0, R0, 0x10000, RZ, 0xfc, !PT ;  /* 0x0001000000000812 */ /* 0x000fe400078efcff */
[----:B------:R-:W-:Y:S01]  /*0c40*/  ISETP.GT.U32.AND P1, PT, R19, 0x8f, PT ;  /* 0x0000008f1300780c */ /* 0x000fe20003f24070 */
[----:B------:R-:W-:Y:S01]  /*0c50*/  VIADD R19, R5, 0x13 ;  /* 0x0000001305137836 */ /* 0x000fe20000000000 */
[----:B------:R-:W-:Y:S02]  /*0c60*/  LOP3.LUT R0, R0, 0xffffbfff, RZ, 0xc0, !PT ;  /* 0xffffbfff00007812 */ /* 0x000fe400078ec0ff */
[----:B------:R-:W-:Y:S01]  /*0c70*/  ISETP.GT.U32.OR P1, PT, R32, 0x7, P1 ;  /* 0x000000072000780c */ /* 0x000fe20000f24470 */
[----:B------:R-:W-:Y:S01]  /*0c80*/  VIADD R32, R21, 0x13 ;  /* 0x0000001315207836 */ /* 0x000fe20000000000 */
[----:B------:R-:W-:-:S02]  /*0c90*/  LOP3.LUT R19, R19, 0xffff, RZ, 0xc0, !PT ;  /* 0x0000ffff13137812 */ /* 0x000fc400078ec0ff */
[----:B------:R-:W-:Y:S02]  /*0ca0*/  ISETP.GT.U32.OR P1, PT, R24, 0xa0e, P1 ;  /* 0x00000a0e1800780c */ /* 0x000fe40000f24470 */
[----:B------:R-:W-:Y:S01]  /*0cb0*/  LOP3.LUT R32, R32, 0xffff, RZ, 0xc0, !PT ;  /* 0x0000ffff20207812 */ /* 0x000fe200078ec0ff */
[----:B------:R-:W-:Y:S01]  /*0cc0*/  IMAD R19, R19, 0xe38f, RZ ;  /* 0x0000e38f13137824 */ /* 0x000fe200078e02ff */
[----:B------:R-:W-:Y:S02]  /*0cd0*/  PLOP3.LUT P0, PT, P1, P2, PT, 0xf8, 0x8f ;  /* 0x00000000008f781c */ /* 0x000fe40000f05f70 */
[----:B------:R-:W-:Y:S01]  /*0ce0*/  ISETP.GT.U32.OR P2, PT, R30, 0x274, P3 ;  /* 0x000002741e00780c */ /* 0x000fe20001f44470 */
[----:B------:R-:W-:Y:S01]  /*0cf0*/  IMAD R32, R32, 0x6523, RZ ;  /* 0x0000652320207824 */ /* 0x000fe200078e02ff */
[----:B------:R-:W-:-:S04]  /*0d00*/  SHF.R.U32.HI R19, RZ, 0x14, R19 ;  /* 0x00000014ff137819 */ /* 0x000fc80000011613 */
[----:B------:R-:W-:Y:S01]  /*0d10*/  LEA.HI R32, R32, R13, RZ, 0x9 ;  /* 0x0000000d20207211 */ /* 0x000fe200078f48ff */
[----:B------:R-:W-:-:S04]  /*0d20*/  IMAD.IADD R35, R31, 0x1, R19 ;  /* 0x000000011f237824 */ /* 0x000fc800078e0213 */
[----:B------:R-:W-:Y:S02]  /*0d30*/  @P0 LOP3.LUT R0, R0, 0x4000, RZ, 0xfc, !PT ;  /* 0x0000400000000812 */ /* 0x000fe400078efcff */
[----:B------:R-:W-:Y:S01]  /*0d40*/  ISETP.GT.U32.AND P1, PT, R35, 0x8f, PT ;  /* 0x0000008f2300780c */ /* 0x000fe20003f24070 */
[----:B------:R-:W-:Y:S01]  /*0d50*/  VIADD R35, R21, 0x14 ;  /* 0x0000001415237836 */ /* 0x000fe20000000000 */
[----:B------:R-:W-:Y:S02]  /*0d60*/  LOP3.LUT R0, R0, 0xfffffbff, RZ, 0xc0, !PT ;  /* 0xfffffbff00007812 */ /* 0x000fe400078ec0ff */
[----:B------:R-:W-:Y:S02]  /*0d70*/  ISETP.GT.U32.OR P1, PT, R32, 0x7, P1 ;  /* 0x000000072000780c */ /* 0x000fe40000f24470 */
[----:B------:R-:W-:Y:S02]  /*0d80*/  IADD3 R32, PT, PT, R5, 0x14, RZ ;  /* 0x0000001405207810 */ /* 0x000fe40007ffe0ff */
[----:B------:R-:W-:-:S02]  /*0d90*/  LOP3.LUT R35, R35, 0xffff, RZ, 0xc0, !PT ;  /* 0x0000ffff23237812 */ /* 0x000fc400078ec0ff */
[----:B------:R-:W-:Y:S02]  /*0da0*/  LOP3.LUT R32, R32, 0xffff, RZ, 0xc0, !PT ;  /* 0x0000ffff20207812 */ /* 0x000fe400078ec0ff */
[----:B------:R-:W-:-:S03]  /*0db0*/  ISETP.GT.U32.OR P1, PT, R24, 0xa0c, P1 ;  /* 0x00000a0c1800780c */ /* 0x000fc60000f24470 */
[----:B------:R-:W-:Y:S01]  /*0dc0*/  IMAD R21, R32, 0xe38f, RZ ;  /* 0x0000e38f20157824 */ /* 0x000fe200078e02ff */
[----:B------:R-:W-:Y:S01]  /*0dd0*/  PLOP3.LUT P0, PT, P1, P2, PT, 0xf8, 0x8f ;  /* 0x00000000008f781c */ /* 0x000fe20000f05f70 */
[----:B------:R-:W-:Y:S01]  /*0de0*/  IMAD R32, R35, 0x6523, RZ ;  /* 0x0000652323207824 */ /* 0x000fe200078e02ff */
[----:B------:R-:W-:Y:S01]  /*0df0*/  ISETP.GT.U32.OR P2, PT, R30, 0x273, P3 ;  /* 0x000002731e00780c */ /* 0x000fe20001f44470 */
[----:B------:R-:W-:Y:S01]  /*0e00*/  VIADD R30, R27, 0x1 ;  /* 0x000000011b1e7836 */ /* 0x000fe20000000000 */
[----:B------:R-:W-:Y:S02]  /*0e10*/  SHF.R.U32.HI R21, RZ, 0x14, R21 ;  /* 0x00000014ff157819 */ /* 0x000fe40000011615 */
[----:B------:R-:W-:-:S03]  /*0e20*/  LEA.HI R32, R32, R13, RZ, 0x9 ;  /* 0x0000000d20207211 */ /* 0x000fc600078f48ff */
[----:B------:R-:W-:-:S04]  /*0e30*/  IMAD.IADD R31, R31, 0x1, R21 ;  /* 0x000000011f1f7824 */ /* 0x000fc800078e0215 */
[----:B------:R-:W-:Y:S02]  /*0e40*/  @P0 LOP3.LUT R0, R0, 0x400, RZ, 0xfc, !PT ;  /* 0x0000040000000812 */ /* 0x000fe400078efcff */
[----:B------:R-:W-:Y:S02]  /*0e50*/  ISETP.GT.U32.AND P1, PT, R31, 0x8f, PT ;  /* 0x0000008f1f00780c */ /* 0x000fe40003f24070 */
[----:B------:R-:W-:Y:S02]  /*0e60*/  IADD3 R31, PT, PT, R23, 0x1, RZ ;  /* 0x00000001171f7810 */ /* 0x000fe40007ffe0ff */
[----:B------:R-:W-:Y:S02]  /*0e70*/  ISETP.GT.U32.OR P1, PT, R32, 0x7, P1 ;  /* 0x000000072000780c */ /* 0x000fe40000f24470 */
[----:B------:R-:W-:Y:S02]  /*0e80*/  LOP3.LUT R32, R30, 0xffff, RZ, 0xc0, !PT ;  /* 0x0000ffff1e207812 */ /* 0x000fe400078ec0ff */
[----:B------:R-:W-:-:S02]  /*0e90*/  LOP3.LUT R30, R31, 0xffff, RZ, 0xc0, !PT ;  /* 0x0000ffff1f1e7812 */ /* 0x000fc400078ec0ff */
[----:B------:R-:W-:Y:S01]  /*0ea0*/  ISETP.GT.U32.OR P1, PT, R24, 0xa0b, P1 ;  /* 0x00000a0b1800780c */ /* 0x000fe20000f24470 */
[----:B------:R-:W-:Y:S01]  /*0eb0*/  IMAD R31, R32, 0x1c72, RZ ;  /* 0x00001c72201f7824 */ /* 0x000fe200078e02ff */
[----:B------:R-:W-:Y:S01]  /*0ec0*/  LOP3.LUT R0, R0, 0xfffffeff, RZ, 0xc0, !PT ;  /* 0xfffffeff00007812 */ /* 0x000fe200078ec0ff */
[----:B------:R-:W-:Y:S01]  /*0ed0*/  IMAD R36, R30, 0xe39, RZ ;  /* 0x00000e391e247824 */ /* 0x000fe200078e02ff */
[----:B------:R-:W-:Y:S01]  /*0ee0*/  PLOP3.LUT P0, PT, P1, P2, PT, 0xf8, 0x8f ;  /* 0x00000000008f781c */ /* 0x000fe20000f05f70 */
[----:B------:R-:W-:Y:S01]  /*0ef0*/  IMAD R30, R3, 0x18, RZ ;  /* 0x00000018031e7824 */ /* 0x000fe200078e02ff */
[----:B------:R-:W-:Y:S01]  /*0f00*/  LEA.HI R31, R31, R22, RZ, 0x10 ;  /* 0x000000161f1f7211 */ /* 0x000fe200078f80ff */
[----:B------:R-:W-:Y:S01]  /*0f10*/  IMAD R35, R32, 0x5556, RZ ;  /* 0x0000555620237824 */ /* 0x000fe200078e02ff */
[----:B------:R-:W-:Y:S02]  /*0f20*/  LEA.HI R36, R36, R13, RZ, 0xe ;  /* 0x0000000d24247211 */ /* 0x000fe400078f70ff */
[----:B------:R-:W-:-:S02]  /*0f30*/  ISETP.GT.U32.AND P1, PT, R31, 0x3f, PT ;  /* 0x0000003f1f00780c */ /* 0x000fc40003f24070 */
[----:B------:R-:W-:Y:S01]  /*0f40*/  LEA.HI R31, R35, R30, RZ, 0x10 ;  /* 0x0000001e231f7211 */ /* 0x000fe200078f80ff */
[----:B------:R-:W-:Y:S01]  /*0f50*/  VIADD R35, R23, 0x2 ;  /* 0x0000000217237836 */ /* 0x000fe20000000000 */
[----:B------:R-:W-:Y:S02]  /*0f60*/  ISETP.GT.U32.OR P1, PT, R36, 0x7, P1 ;  /* 0x000000072400780c */ /* 0x000fe40000f24470 */
[----:B------:R-:W-:Y:S02]  /*0f70*/  ISETP.GT.U32.OR P2, PT, R29, 0x8e, P3 ;  /* 0x0000008e1d00780c */ /* 0x000fe40001f44470 */
[----:B------:R-:W-:Y:S01]  /*0f80*/  ISETP.GT.U32.OR P1, PT, R31, 0xbf, P1 ;  /* 0x000000bf1f00780c */ /* 0x000fe20000f24470 */
[----:B------:R-:W-:Y:S01]  /*0f90*/  VIADD R31, R27, 0x2 ;  /* 0x000000021b1f7836 */ /* 0x000fe20000000000 */
[----:B------:R-:W-:Y:S02]  /*0fa0*/  LOP3.LUT R35, R35, 0xffff, RZ, 0xc0, !PT ;  /* 0x0000ffff23237812 */ /* 0x000fe400078ec0ff */
[----:B------:R-:W-:-:S02]  /*0fb0*/  ISETP.GT.U32.OR P1, PT, R14, 0x23e, P1 ;  /* 0x0000023e0e00780c */ /* 0x000fc40000f24470 */
[----:B------:R-:W-:Y:S01]  /*0fc0*/  LOP3.LUT R32, R31, 0xffff, RZ, 0xc0, !PT ;  /* 0x0000ffff1f207812 */ /* 0x000fe200078ec0ff */
[----:B------:R-:W-:Y:S01]  /*0fd0*/  IMAD R36, R35, 0xe39, RZ ;  /* 0x00000e3923247824 */ /* 0x000fe200078e02ff */
[----:B------:R-:W-:Y:S02]  /*0fe0*/  @P0 LOP3.LUT R0, R0, 0x100, RZ, 0xfc, !PT ;  /* 0x0000010000000812 */ /* 0x000fe400078efcff */
[----:B------:R-:W-:Y:S01]  /*0ff0*/  PLOP3.LUT P0, PT, P1, P2, PT, 0xf8, 0x8f ;  /* 0x00000000008f781c */ /* 0x000fe20000f05f70 */
[----:B------:R-:W-:Y:S01]  /*1000*/  IMAD R31, R32, 0x1c72, RZ ;  /* 0x00001c72201f7824 */ /* 0x000fe200078e02ff */
[----:B------:R-:W-:Y:S01]  /*1010*/  LEA.HI R36, R36, R13, RZ, 0xe ;  /* 0x0000000d24247211 */ /* 0x000fe200078f70ff */
[----:B------:R-:W-:Y:S01]  /*1020*/  IMAD R35, R32, 0x5556, RZ ;  /* 0x0000555620237824 */ /* 0x000fe200078e02ff */
[C---:B------:R-:W-:Y:S01]  /*1030*/  IADD3 R32, PT, PT, R23.reuse, 0x3, RZ ;  /* 0x0000000317207810 */ /* 0x040fe20007ffe0ff */
[----:B------:R-:W-:Y:S01]  /*1040*/  VIADD R23, R23, 0x4 ;  /* 0x0000000417177836 */ /* 0x000fe20000000000 */
[----:B------:R-:W-:-:S02]  /*1050*/  LEA.HI R31, R31, R22, RZ, 0x10 ;  /* 0x000000161f1f7211 */ /* 0x000fc400078f80ff */
[----:B------:R-:W-:Y:S02]  /*1060*/  LOP3.LUT R32, R32, 0xffff, RZ, 0xc0, !PT ;  /* 0x0000ffff20207812 */ /* 0x000fe400078ec0ff */
[----:B------:R-:W-:Y:S02]  /*1070*/  ISETP.GT.U32.AND P1, PT, R31, 0x3f, PT ;  /* 0x0000003f1f00780c */ /* 0x000fe40003f24070 */
[----:B------:R-:W-:Y:S01]  /*1080*/  LEA.HI R31, R35, R30, RZ, 0x10 ;  /* 0x0000001e231f7211 */ /* 0x000fe200078f80ff */
[----:B------:R-:W-:Y:S01]  /*1090*/  IMAD R32, R32, 0xe39, RZ ;  /* 0x00000e3920207824 */ /* 0x000fe200078e02ff */
[----:B------:R-:W-:Y:S02]  /*10a0*/  ISETP.GT.U32.OR P1, PT, R36, 0x7, P1 ;  /* 0x000000072400780c */ /* 0x000fe40000f24470 */
[----:B------:R-:W-:Y:S02]  /*10b0*/  ISETP.GT.U32.AND P3, PT, R33, 0xd, PT ;  /* 0x0000000d2100780c */ /* 0x000fe40003f64070 */
[----:B------:R-:W-:Y:S01]  /*10c0*/  ISETP.GT.U32.OR P1, PT, R31, 0xbf, P1 ;  /* 0x000000bf1f00780c */ /* 0x000fe20000f24470 */
[C---:B------:R-:W-:Y:S01]  /*10d0*/  VIADD R31, R27.reuse, 0x3 ;  /* 0x000000031b1f7836 */ /* 0x040fe20000000000 */
[----:B------:R-:W-:Y:S01]  /*10e0*/  LOP3.LUT R0, R0, 0xffffffbf, RZ, 0xc0, !PT ;  /* 0xffffffbf00007812 */ /* 0x000fe200078ec0ff */
[----:B------:R-:W-:Y:S01]  /*10f0*/  VIADD R27, R27, 0x4 ;  /* 0x000000041b1b7836 */ /* 0x000fe20000000000 */
[----:B------:R-:W-:-:S02]  /*1100*/  ISETP.GT.U32.OR P1, PT, R14, 0x23d, P1 ;  /* 0x0000023d0e00780c */ /* 0x000fc40000f24470 */
[----:B------:R-:W-:Y:S02]  /*1110*/  LOP3.LUT R31, R31, 0xffff, RZ, 0xc0, !PT ;  /* 0x0000ffff1f1f7812 */ /* 0x000fe400078ec0ff */
[----:B------:R-:W-:Y:S02]  /*1120*/  ISETP.GT.U32.OR P2, PT, R29, 0x8d, P3 ;  /* 0x0000008d1d00780c */ /* 0x000fe40001f44470 */
[----:B------:R-:W-:Y:S01]  /*1130*/  @P0 LOP3.LUT R0, R0, 0x40, RZ, 0xfc, !PT ;  /* 0x0000004000000812 */ /* 0x000fe200078efcff */
[----:B------:R-:W-:Y:S01]  /*1140*/  IMAD R31, R31, 0x1c72, RZ ;  /* 0x00001c721f1f7824 */ /* 0x000fe200078e02ff */
[----:B------:R-:W-:Y:S02]  /*1150*/  PLOP3.LUT P0, PT, P1, P2, PT, 0xf8, 0x8f ;  /* 0x00000000008f781c */ /* 0x000fe40000f05f70 */
[----:B------:R-:W-:Y:S02]  /*1160*/  LEA.HI R32, R32, R13, RZ, 0xe ;  /* 0x0000000d20207211 */ /* 0x000fe400078f70ff */
[----:B------:R-:W-:-:S02]  /*1170*/  LEA.HI R31, R31, R22, RZ, 0x10 ;  /* 0x000000161f1f7211 */ /* 0x000fc400078f80ff */
[----:B------:R-:W-:Y:S02]  /*1180*/  LOP3.LUT R27, R27, 0xffff, RZ, 0xc0, !PT ;  /* 0x0000ffff1b1b7812 */ /* 0x000fe400078ec0ff */
[----:B------:R-:W-:Y:S01]  /*1190*/  ISETP.GT.U32.AND P1, PT, R31, 0x3f, PT ;  /* 0x0000003f1f00780c */ /* 0x000fe20003f24070 */
[----:B-----5:R-:W-:Y:S01]  /*11a0*/  IMAD.SHL.U32 R31, R52, 0x10, RZ ;  /* 0x00000010341f7824 */ /* 0x020fe200078e00ff */
[----:B------:R-:W-:Y:S02]  /*11b0*/  LOP3.LUT R0, R0, 0xffffffdf, RZ, 0xc0, !PT ;  /* 0xffffffdf00007812 */ /* 0x000fe400078ec0ff */
[----:B------:R-:W-:Y:S01]  /*11c0*/  ISETP.GT.U32.OR P1, PT, R32, 0x7, P1 ;  /* 0x000000072000780c */ /* 0x000fe20000f24470 */
[----:B------:R-:W-:Y:S01]  /*11d0*/  IMAD.IADD R49, R31, 0x1, R2 ;  /* 0x000000011f317824 */ /* 0x000fe200078e0202 */
[----:B------:R-:W-:Y:S01]  /*11e0*/  ISETP.GT.U32.OR P2, PT, R29, 0x8c, P3 ;  /* 0x0000008c1d00780c */ /* 0x000fe20001f44470 */
[C---:B------:R-:W-:Y:S01]  /*11f0*/  IMAD.IADD R35, R31.reuse, 0x1, R21 ;  /* 0x000000011f237824 */ /* 0x040fe200078e0215 */
[----:B------:R-:W-:Y:S01]  /*1200*/  ISETP.GT.U32.OR P1, PT, R28, 0xbe, P1 ;  /* 0x000000be1c00780c */ /* 0x000fe20000f24470 */
[----:B------:R-:W-:Y:S01]  /*1210*/  IMAD.IADD R53, R31, 0x1, R6 ;  /* 0x000000011f357824 */ /* 0x000fe200078e0206 */
[----:B------:R-:W-:Y:S01]  /*1220*/  LOP3.LUT R28, R23, 0xffff, RZ, 0xc0, !PT ;  /* 0x0000ffff171c7812 */ /* 0x000fe200078ec0ff */
[C---:B------:R-:W-:Y:S01]  /*1230*/  IMAD R23, R27.reuse, 0x1c72, RZ ;  /* 0x00001c721b177824 */ /* 0x040fe200078e02ff */
[----:B------:R-:W-:Y:S01]  /*1240*/  ISETP.GT.U32.OR P1, PT, R14, 0x23c, P1 ;  /* 0x0000023c0e00780c */ /* 0x000fe20000f24470 */
[----:B------:R-:W-:Y:S01]  /*1250*/  IMAD R27, R27, 0x5556, RZ ;  /* 0x000055561b1b7824 */ /* 0x000fe200078e02ff */
[----:B------:R-:W-:Y:S01]  /*1260*/  @P0 LOP3.LUT R0, R0, 0x20, RZ, 0xfc, !PT ;  /* 0x0000002000000812 */ /* 0x000fe200078efcff */
[----:B------:R-:W-:Y:S01]  /*1270*/  IMAD R28, R28, 0xe39, RZ ;  /* 0x00000e391c1c7824 */ /* 0x000fe200078e02ff */
[----:B------:R-:W-:-:S02]  /*1280*/  LEA.HI R22, R23, R22, RZ, 0x10 ;  /* 0x0000001617167211 */ /* 0x000fc400078f80ff */
[----:B------:R-:W-:Y:S02]  /*1290*/  PLOP3.LUT P0, PT, P1, P2, PT, 0xf8, 0x8f ;  /* 0x00000000008f781c */ /* 0x000fe40000f05f70 */
[----:B------:R-:W-:Y:S02]  /*12a0*/  LEA.HI R28, R28, R13, RZ, 0xe ;  /* 0x0000000d1c1c7211 */ /* 0x000fe400078f70ff */
[----:B------:R-:W-:Y:S02]  /*12b0*/  PRMT R13, R26, 0x9910, RZ ;  /* 0x000099101a0d7816 */ /* 0x000fe400000000ff */
[----:B------:R-:W-:Y:S01]  /*12c0*/  ISETP.GT.U32.AND P1, PT, R22, 0x3f, PT ;  /* 0x0000003f1600780c */ /* 0x000fe20003f24070 */
[----:B------:R-:W-:Y:S01]  /*12d0*/  VIADD R22, R5, 0x8 ;  /* 0x0000000805167836 */ /* 0x000fe20000000000 */
[----:B------:R-:W-:Y:S01]  /*12e0*/  LEA.HI R30, R27, R30, RZ, 0x10 ;  /* 0x0000001e1b1e7211 */ /* 0x000fe200078f80ff */
[----:B------:R-:W-:Y:S01]  /*12f0*/  IMAD R13, R13, 0x12, RZ ;  /* 0x000000120d0d7824 */ /* 0x000fe200078e02ff */
[----:B------:R-:W-:-:S02]  /*1300*/  ISETP.GT.U32.OR P1, PT, R28, 0x7, P1 ;  /* 0x000000071c00780c */ /* 0x000fc40000f24470 */
[----:B------:R-:W-:Y:S01]  /*1310*/  ISETP.GT.U32.OR P2, PT, R29, 0x8b, P3 ;  /* 0x0000008b1d00780c */ /* 0x000fe20001f44470 */
[----:B------:R-:W-:Y:S01]  /*1320*/  IMAD.MOV R13, RZ, RZ, -R13 ;  /* 0x000000ffff0d7224 */ /* 0x000fe200078e0a0d */
[----:B------:R-:W-:Y:S02]  /*1330*/  ISETP.GT.U32.OR P1, PT, R30, 0xbf, P1 ;  /* 0x000000bf1e00780c */ /* 0x000fe40000f24470 */
[----:B------:R-:W-:Y:S02]  /*1340*/  LOP3.LUT R0, R0, 0xffffffef, RZ, 0xc0, !PT ;  /* 0xffffffef00007812 */ /* 0x000fe400078ec0ff */
[----:B------:R-:W-:Y:S02]  /*1350*/  ISETP.GT.U32.OR P1, PT, R14, 0x23b, P1 ;  /* 0x0000023b0e00780c */ /* 0x000fe40000f24470 */
[----:B------:R-:W-:Y:S02]  /*1360*/  PRMT R14, R13, 0x7710, RZ ;  /* 0x000077100d0e7816 */ /* 0x000fe400000000ff */
[----:B------:R-:W-:-:S02]  /*1370*/  PRMT R13, R4, 0x9910, RZ ;  /* 0x00009910040d7816 */ /* 0x000fc400000000ff */
[----:B------:R-:W-:Y:S02]  /*1380*/  IADD3 R9, PT, PT, R9, R14, RZ ;  /* 0x0000000e09097210 */ /* 0x000fe40007ffe0ff */
[----:B------:R-:W-:Y:S01]  /*1390*/  @P0 LOP3.LUT R0, R0, 0x10, RZ, 0xfc, !PT ;  /* 0x0000001000000812 */ /* 0x000fe200078efcff */
[----:B------:R-:W-:Y:S01]  /*13a0*/  IMAD R13, R13, 0x12, RZ ;  /* 0x000000120d0d7824 */ /* 0x000fe200078e02ff */
[----:B------:R-:W-:Y:S02]  /*13b0*/  PLOP3.LUT P0, PT, P1, P2, PT, 0xf8, 0x8f ;  /* 0x00000000008f781c */ /* 0x000fe40000f05f70 */
[----:B------:R-:W-:Y:S01]  /*13c0*/  LOP3.LUT R9, R9, 0xffff, RZ, 0xc0, !PT ;  /* 0x0000ffff09097812 */ /* 0x000fe200078ec0ff */
[----:B------:R-:W-:Y:S01]  /*13d0*/  IMAD.MOV R13, RZ, RZ, -R13 ;  /* 0x000000ffff0d7224 */ /* 0x000fe200078e0a0d */
[----:B------:R-:W-:Y:S02]  /*13e0*/  LOP3.LUT R0, R0, 0xfffffff7, RZ, 0xc0, !PT ;  /* 0xfffffff700007812 */ /* 0x000fe400078ec0ff */
[----:B------:R-:W-:-:S02]  /*13f0*/  LOP3.LUT P2, RZ, R31, R26, RZ, 0xfc, !PT ;  /* 0x0000001a1fff7212 */ /* 0x000fc4000784fcff */
[----:B------:R-:W-:Y:S02]  /*1400*/  PRMT R14, R13, 0x7710, RZ ;  /* 0x000077100d0e7816 */ /* 0x000fe400000000ff */
[----:B------:R-:W-:Y:S02]  /*1410*/  PRMT R13, R50, 0x9910, RZ ;  /* 0x00009910320d7816 */ /* 0x000fe400000000ff */
[----:B------:R-:W-:Y:S01]  /*1420*/  LOP3.LUT P1, RZ, R9, UR4, RZ, 0xfc, !PT ;  /* 0x0000000409ff7c12 */ /* 0x000fe2000f82fcff */
[----:B------:R-:W-:Y:S01]  /*1430*/  IMAD.IADD R25, R25, 0x1, R14 ;  /* 0x0000000119197824 */ /* 0x000fe200078e020e */
[----:B------:R-:W-:Y:S01]  /*1440*/  @P0 LOP3.LUT R0, R0, 0x8, RZ, 0xfc, !PT ;  /* 0x0000000800000812 */ /* 0x000fe200078efcff */
[----:B------:R-:W-:Y:S01]  /*1450*/  IMAD R13, R13, 0x12, RZ ;  /* 0x000000120d0d7824 */ /* 0x000fe200078e02ff */
[----:B------:R-:W-:Y:S02]  /*1460*/  PLOP3.LUT P0, PT, P2, P1, PT, 0x2f, 0xf2 ;  /* 0x0000000000f2781c */ /* 0x000fe40001702577 */
[----:B------:R-:W-:-:S02]  /*1470*/  LOP3.LUT R25, R25, 0xffff, RZ, 0xc0, !PT ;  /* 0x0000ffff19197812 */ /* 0x000fc400078ec0ff */
[----:B------:R-:W-:Y:S02]  /*1480*/  IADD3 R13, PT, PT, RZ, -R13, RZ ;  /* 0x8000000dff0d7210 */ /* 0x000fe40007ffe0ff */
[----:B------:R-:W-:Y:S02]  /*1490*/  LOP3.LUT R0, R0, 0xf7ffffff, RZ, 0xc0, !PT ;  /* 0xf7ffffff00007812 */ /* 0x000fe400078ec0ff */
[----:B------:R-:W-:Y:S02]  /*14a0*/  PRMT R14, R13, 0x7710, RZ ;  /* 0x000077100d0e7816 */ /* 0x000fe400000000ff */
[----:B------:R-:W-:Y:S02]  /*14b0*/  PRMT R13, R6, 0x9910, RZ ;  /* 0x00009910060d7816 */ /* 0x000fe400000000ff */
[----:B------:R-:W-:Y:S01]  /*14c0*/  LOP3.LUT P2, RZ, R31, R4, RZ, 0xfc, !PT ;  /* 0x000000041fff7212 */ /* 0x000fe2000784fcff */
[----:B------:R-:W-:Y:S01]  /*14d0*/  IMAD.IADD R7, R7, 0x1, R14 ;  /* 0x0000000107077824 */ /* 0x000fe200078e020e */
[----:B------:R-:W-:Y:S01]  /*14e0*/  LOP3.LUT P1, RZ, R25, UR4, RZ, 0xfc, !PT ;  /* 0x0000000419ff7c12 */ /* 0x000fe2000f82fcff */
[----:B------:R-:W-:Y:S01]  /*14f0*/  IMAD R13, R13, 0x12, RZ ;  /* 0x000000120d0d7824 */ /* 0x000fe200078e02ff */
[----:B------:R-:W-:Y:S01]  /*1500*/  @P0 LOP3.LUT R0, R0, 0x8000000, RZ, 0xfc, !PT ;  /* 0x0800000000000812 */ /* 0x000fe200078efcff */
[----:B------:R-:W-:Y:S01]  /*1510*/  VIADD R25, R25, UR4 ;  /* 0x0000000419197c36 */ /* 0x000fe20008000000 */
[----:B------:R-:W-:Y:S01]  /*1520*/  PLOP3.LUT P0, PT, P2, P1, PT, 0x2f, 0xf2 ;  /* 0x0000000000f2781c */ /* 0x000fe20001702577 */
[----:B------:R-:W-:Y:S01]  /*1530*/  IMAD.MOV R13, RZ, RZ, -R13 ;  /* 0x000000ffff0d7224 */ /* 0x000fe200078e0a0d */
[----:B------:R-:W-:-:S02]  /*1540*/  LOP3.LUT R7, R7, 0xffff, RZ, 0xc0, !PT ;  /* 0x0000ffff07077812 */ /* 0x000fc400078ec0ff */
[----:B------:R-:W-:Y:S02]  /*1550*/  LOP3.LUT P2, RZ, R31, R50, RZ, 0xfc, !PT ;  /* 0x000000321fff7212 */ /* 0x000fe4000784fcff */
[----:B------:R-:W-:Y:S02]  /*1560*/  PRMT R27, R13, 0x7710, RZ ;  /* 0x000077100d1b7816 */ /* 0x000fe400000000ff */
[----:B------:R-:W-:Y:S02]  /*1570*/  LOP3.LUT P1, RZ, R7, UR4, RZ, 0xfc, !PT ;  /* 0x0000000407ff7c12 */ /* 0x000fe4000f82fcff */
[----:B------:R-:W-:Y:S01]  /*1580*/  LOP3.LUT R0, R0, 0xefffffff, RZ, 0xc0, !PT ;  /* 0xefffffff00007812 */ /* 0x000fe200078ec0ff */
[----:B------:R-:W-:Y:S01]  /*1590*/  IMAD.IADD R27, R12, 0x1, R27 ;  /* 0x000000010c1b7824 */ /* 0x000fe200078e021b */
[----:B------:R-:W-:Y:S02]  /*15a0*/  PRMT R12, R46, 0x9910, RZ ;  /* 0x000099102e0c7816 */ /* 0x000fe400000000ff */
[----:B------:R-:W-:-:S02]  /*15b0*/  @P0 LOP3.LUT R41, R41, 0x2, RZ, 0xfc, !PT ;  /* 0x0000000229290812 */ /* 0x000fc400078efcff */
[----:B------:R-:W-:Y:S01]  /*15c0*/  PLOP3.LUT P0, PT, P2, P1, PT, 0x2f, 0xf2 ;  /* 0x0000000000f2781c */ /* 0x000fe20001702577 */
[----:B------:R-:W-:Y:S01]  /*15d0*/  IMAD R12, R12, 0x12, RZ ;  /* 0x000000120c0c7824 */ /* 0x000fe200078e02ff */
[----:B------:R-:W-:Y:S02]  /*15e0*/  LOP3.LUT R27, R27, 0xffff, RZ, 0xc0, !PT ;  /* 0x0000ffff1b1b7812 */ /* 0x000fe400078ec0ff */
[----:B------:R-:W-:Y:S02]  /*15f0*/  LOP3.LUT R41, R41, 0xfffffffe, RZ, 0xc0, !PT ;  /* 0xfffffffe29297812 */ /* 0x000fe400078ec0ff */
[----:B------:R-:W-:Y:S02]  /*1600*/  IADD3 R12, PT, PT, RZ, -R12, RZ ;  /* 0x8000000cff0c7210 */ /* 0x000fe40007ffe0ff */
[----:B------:R-:W-:Y:S02]  /*1610*/  LOP3.LUT P2, RZ, R31, R6, RZ, 0xfc, !PT ;  /* 0x000000061fff7212 */ /* 0x000fe4000784fcff */
[----:B------:R-:W-:-:S02]  /*1620*/  PRMT R28, R12, 0x7710, RZ ;  /* 0x000077100c1c7816 */ /* 0x000fc400000000ff */
[C---:B------:R-:W-:Y:S01]  /*1630*/  LOP3.LUT P1, RZ, R27.reuse, UR4, RZ, 0xfc, !PT ;  /* 0x000000041bff7c12 */ /* 0x040fe2000f82fcff */
[----:B------:R-:W-:Y:S01]  /*1640*/  VIADD R27, R27, UR4 ;  /* 0x000000041b1b7c36 */ /* 0x000fe20008000000 */
[----:B------:R-:W-:Y:S01]  /*1650*/  @P0 LOP3.LUT R41, R41, 0x1, RZ, 0xfc, !PT ;  /* 0x0000000129290812 */ /* 0x000fe200078efcff */
[----:B------:R-:W-:Y:S01]  /*1660*/  IMAD.IADD R28, R11, 0x1, R28 ;  /* 0x000000010b1c7824 */ /* 0x000fe200078e021c */
[----:B------:R-:W-:Y:S02]  /*1670*/  PRMT R11, R8, 0x9910, RZ ;  /* 0x00009910080b7816 */ /* 0x000fe400000000ff */
[----:B------:R-:W-:Y:S02]  /*1680*/  PLOP3.LUT P0, PT, P2, P1, PT, 0x2f, 0xf2 ;  /* 0x0000000000f2781c */ /* 0x000fe40001702577 */
[----:B------:R-:W-:Y:S01]  /*1690*/  LOP3.LUT R28, R28, 0xffff, RZ, 0xc0, !PT ;  /* 0x0000ffff1c1c7812 */ /* 0x000fe200078ec0ff */
[----:B------:R-:W-:Y:S01]  /*16a0*/  IMAD R11, R11, 0x12, RZ ;  /* 0x000000120b0b7824 */ /* 0x000fe200078e02ff */
[----:B------:R-:W-:-:S02]  /*16b0*/  LOP3.LUT P2, RZ, R31, R46, RZ, 0xfc, !PT ;  /* 0x0000002e1fff7212 */ /* 0x000fc4000784fcff */
[C---:B------:R-:W-:Y:S01]  /*16c0*/  LOP3.LUT P1, RZ, R28.reuse, UR4, RZ, 0xfc, !PT ;  /* 0x000000041cff7c12 */ /* 0x040fe2000f82fcff */
[----:B------:R-:W-:Y:S02]  /*16d0*/  IMAD.MOV R11, RZ, RZ, -R11 ;  /* 0x000000ffff0b7224 */ /* 0x000fe400078e0a0b */
[----:B------:R-:W-:Y:S01]  /*16e0*/  VIADD R28, R28, UR4 ;  /* 0x000000041c1c7c36 */ /* 0x000fe20008000000 */
[----:B------:R-:W-:Y:S02]  /*16f0*/  PLOP3.LUT P5, PT, P2, P1, PT, 0x2f, 0xf2 ;  /* 0x0000000000f2781c */ /* 0x000fe400017a2577 */
[----:B------:R-:W-:Y:S02]  /*1700*/  PRMT R29, R11, 0x7710, RZ ;  /* 0x000077100b1d7816 */ /* 0x000fe400000000ff */
[----:B------:R-:W-:Y:S02]  /*1710*/  LOP3.LUT P2, RZ, R31, R8, RZ, 0xfc, !PT ;  /* 0x000000081fff7212 */ /* 0x000fe4000784fcff */
[----:B------:R-:W-:Y:S01]  /*1720*/  @P0 LOP3.LUT R0, R0, 0x10000000, RZ, 0xfc, !PT ;  /* 0x1000000000000812 */ /* 0x000fe200078efcff */
[----:B------:R-:W-:Y:S01]  /*1730*/  IMAD.IADD R29, R10, 0x1, R29 ;  /* 0x000000010a1d7824 */ /* 0x000fe200078e021d */
[----:B------:R-:W-:-:S02]  /*1740*/  IADD3 R10, PT, PT, R5, 0x3, RZ ;  /* 0x00000003050a7810 */ /* 0x000fc40007ffe0ff */
[----:B------:R-:W-:Y:S02]  /*1750*/  LOP3.LUT R0, R0, 0xfffffffe, RZ, 0xc0, !PT ;  /* 0xfffffffe00007812 */ /* 0x000fe400078ec0ff */
[----:B------:R-:W-:Y:S02]  /*1760*/  LOP3.LUT R11, R10, 0xffff, RZ, 0xc0, !PT ;  /* 0x0000ffff0a0b7812 */ /* 0x000fe400078ec0ff */
[----:B------:R-:W-:-:S03]  /*1770*/  LOP3.LUT R29, R29, 0xffff, RZ, 0xc0, !PT ;  /* 0x0000ffff1d1d7812 */ /* 0x000fc600078ec0ff */
[----:B------:R-:W-:Y:S01]  /*1780*/  IMAD R11, R11, 0xe38f, RZ ;  /* 0x0000e38f0b0b7824 */ /* 0x000fe200078e02ff */
[C---:B------:R-:W-:Y:S01]  /*1790*/  LOP3.LUT P1, RZ, R29.reuse, UR4, RZ, 0xfc, !PT ;  /* 0x000000041dff7c12 */ /* 0x040fe2000f82fcff */
[----:B------:R-:W-:-:S03]  /*17a0*/  VIADD R29, R29, UR4 ;  /* 0x000000041d1d7c36 */ /* 0x000fc60008000000 */
[----:B------:R-:W-:Y:S02]  /*17b0*/  SHF.R.U32.HI R44, RZ, 0x14, R11 ;  /* 0x00000014ff2c7819 */ /* 0x000fe4000001160b */
[----:B------:R-:W-:Y:S02]  /*17c0*/  PLOP3.LUT P0, PT, P2, P1, PT, 0x2f, 0xf2 ;  /* 0x0000000000f2781c */ /* 0x000fe40001702577 */
[----:B------:R-:W-:Y:S02]  /*17d0*/  PRMT R11, R44, 0x9910, RZ ;  /* 0x000099102c0b7816 */ /* 0x000fe400000000ff */
[----:B------:R-:W-:-:S03]  /*17e0*/  LOP3.LUT P2, RZ, R31, R44, RZ, 0xfc, !PT ;  /* 0x0000002c1fff7212 */ /* 0x000fc6000784fcff */
[----:B------:R-:W-:-:S04]  /*17f0*/  IMAD R11, R11, 0x12, RZ ;  /* 0x000000120b0b7824 */ /* 0x000fc800078e02ff */
[----:B------:R-:W-:Y:S02]  /*1800*/  IMAD.MOV R11, RZ, RZ, -R11 ;  /* 0x000000ffff0b7224 */ /* 0x000fe400078e0a0b */
[----:B------:R-:W-:-:S03]  /*1810*/  @P0 LOP3.LUT R0, R0, 0x1, RZ, 0xfc, !PT ;  /* 0x0000000100000812 */ /* 0x000fc600078efcff */
[----:B------:R-:W-:Y:S02]  /*1820*/  PRMT R11, R11, 0x7710, RZ ;  /* 0x000077100b0b7816 */ /* 0x000fe400000000ff */
[----:B------:R-:W-:-:S03]  /*1830*/  LOP3.LUT R0, R0, 0xfffffffd, RZ, 0xc0, !PT ;  /* 0xfffffffd00007812 */ /* 0x000fc600078ec0ff */
[----:B------:R-:W-:Y:S02]  /*1840*/  IMAD.IADD R30, R10, 0x1, R11 ;  /* 0x000000010a1e7824 */ /* 0x000fe400078e020b */
[----:B------:R-:W-:-:S03]  /*1850*/  VIADD R11, R5, 0x4 ;  /* 0x00000004050b7836 */ /* 0x000fc60000000000 */
[----:B------:R-:W-:Y:S02]  /*1860*/  LOP3.LUT R30, R30, 0xffff, RZ, 0xc0, !PT ;  /* 0x0000ffff1e1e7812 */ /* 0x000fe400078ec0ff */
[----:B------:R-:W-:Y:S02]  /*1870*/  LOP3.LUT R10, R11, 0xffff, RZ, 0xc0, !PT ;  /* 0x0000ffff0b0a7812 */ /* 0x000fe400078ec0ff */
[C---:B------:R-:W-:Y:S02]  /*1880*/  LOP3.LUT P1, RZ, R30.reuse, UR4, RZ, 0xfc, !PT ;  /* 0x000000041eff7c12 */ /* 0x040fe4000f82fcff */
[----:B------:R-:W-:Y:S01]  /*1890*/  IADD3 R30, PT, PT, R30, UR4, RZ ;  /* 0x000000041e1e7c10 */ /* 0x000fe2000fffe0ff */
[----:B------:R-:W-:Y:S01]  /*18a0*/  IMAD R10, R10, 0xe38f, RZ ;  /* 0x0000e38f0a0a7824 */ /* 0x000fe200078e02ff */
[----:B------:R-:W-:-:S04]  /*18b0*/  PLOP3.LUT P0, PT, P2, P1, PT, 0x2f, 0xf2 ;  /* 0x0000000000f2781c */ /* 0x000fc80001702577 */
[----:B------:R-:W-:-:S04]  /*18c0*/  SHF.R.U32.HI R10, RZ, 0x14, R10 ;  /* 0x00000014ff0a7819 */ /* 0x000fc8000001160a */
[----:B------:R-:W-:Y:S02]  /*18d0*/  PRMT R12, R10, 0x9910, RZ ;  /* 0x000099100a0c7816 */ /* 0x000fe400000000ff */
[----:B------:R-:W-:-:S03]  /*18e0*/  LOP3.LUT P2, RZ, R31, R10, RZ, 0xfc, !PT ;  /* 0x0000000a1fff7212 */ /* 0x000fc6000784fcff */
[----:B------:R-:W-:Y:S01]  /*18f0*/  IMAD R12, R12, 0x12, RZ ;  /* 0x000000120c0c7824 */ /* 0x000fe200078e02ff */
[----:B------:R-:W-:-:S04]  /*1900*/  @P0 LOP3.LUT R0, R0, 0x2, RZ, 0xfc, !PT ;  /* 0x0000000200000812 */ /* 0x000fc800078efcff */
[----:B------:R-:W-:Y:S02]  /*1910*/  IADD3 R12, PT, PT, RZ, -R12, RZ ;  /* 0x8000000cff0c7210 */ /* 0x000fe40007ffe0ff */
[----:B------:R-:W-:Y:S02]  /*1920*/  LOP3.LUT R0, R0, 0xfffffffb, RZ, 0xc0, !PT ;  /* 0xfffffffb00007812 */ /* 0x000fe400078ec0ff */
[----:B------:R-:W-:-:S05]  /*1930*/  PRMT R36, R12, 0x7710, RZ ;  /* 0x000077100c247816 */ /* 0x000fca00000000ff */
        /* <DEDUP_REMOVED lines=12> */
[----:B------:R-:W-:-:S03]  /*1a00*/  @P0 LOP3.LUT R0, R0, 0x4, RZ, 0xfc, !PT ;  /* 0x0000000400000812 */ /* 0x000fc600078efcff */
[----:B------:R-:W-:Y:S01]  /*1a10*/  IMAD.MOV R12, RZ, RZ, -R12 ;  /* 0x000000ffff0c7224 */ /* 0x000fe200078e0a0c */
[----:B------:R-:W-:-:S04]  /*1a20*/  LOP3.LUT R0, R0, 0xffffdfff, RZ, 0xc0, !PT ;  /* 0xffffdfff00007812 */ /* 0x000fc800078ec0ff */
[----:B------:R-:W-:-:S04]  /*1a30*/  PRMT R40, R12, 0x7710, RZ ;  /* 0x000077100c287816 */ /* 0x000fc800000000ff */
[----:B------:R-:W-:Y:S01]  /*1a40*/  IADD3 R40, PT, PT, R11, R40, RZ ;  /* 0x000000280b287210 */ /* 0x000fe20007ffe0ff */
[----:B------:R-:W-:-:S03]  /*1a50*/  VIADD R11, R5, 0x6 ;  /* 0x00000006050b7836 */ /* 0x000fc60000000000 */
[----:B------:R-:W-:Y:S02]  /*1a60*/  LOP3.LUT R40, R40, 0xffff, RZ, 0xc0, !PT ;  /* 0x0000ffff28287812 */ /* 0x000fe400078ec0ff */
[----:B------:R-:W-:Y:S02]  /*1a70*/  LOP3.LUT R12, R11, 0xffff, RZ, 0xc0, !PT ;  /* 0x0000ffff0b0c7812 */ /* 0x000fe400078ec0ff */
[C---:B------:R-:W-:Y:S01]  /*1a80*/  LOP3.LUT P1, RZ, R40.reuse, UR4, RZ, 0xfc, !PT ;  /* 0x0000000428ff7c12 */ /* 0x040fe2000f82fcff */
[----:B------:R-:W-:Y:S02]  /*1a90*/  VIADD R40, R40, UR4 ;  /* 0x0000000428287c36 */ /* 0x000fe40008000000 */
        /* <DEDUP_REMOVED lines=9> */
[----:B------:R-:W-:Y:S02]  /*1b30*/  PRMT R14, R13, 0x7710, RZ ;  /* 0x000077100d0e7816 */ /* 0x000fe400000000ff */
[----:B------:R-:W-:-:S03]  /*1b40*/  IADD3 R13, PT, PT, R5, 0x7, RZ ;  /* 0x00000007050d7810 */ /* 0x000fc60007ffe0ff */
[----:B------:R-:W-:Y:S01]  /*1b50*/  IMAD.IADD R11, R11, 0x1, R14 ;  /* 0x000000010b0b7824 */ /* 0x000fe200078e020e */
[----:B------:R-:W-:-:S04]  /*1b60*/  LOP3.LUT R14, R13, 0xffff, RZ, 0xc0, !PT ;  /* 0x0000ffff0d0e7812 */ /* 0x000fc800078ec0ff */
[----:B------:R-:W-:Y:S01]  /*1b70*/  LOP3.LUT R11, R11, 0xffff, RZ, 0xc0, !PT ;  /* 0x0000ffff0b0b7812 */ /* 0x000fe200078ec0ff */
[----:B------:R-:W-:-:S03]  /*1b80*/  IMAD R14, R14, 0xe38f, RZ ;  /* 0x0000e38f0e0e7824 */ /* 0x000fc600078e02ff */
[----:B------:R-:W-:Y:S02]  /*1b90*/  LOP3.LUT P1, RZ, R11, UR4, RZ, 0xfc, !PT ;  /* 0x000000040bff7c12 */ /* 0x000fe4000f82fcff */
        /* <DEDUP_REMOVED lines=18> */
[----:B------:R-:W-:-:S05]  /*1cc0*/  IMAD R23, R23, 0x12, RZ ;  /* 0x0000001217177824 */ /* 0x000fca00078e02ff */
[----:B------:R-:W-:Y:S02]  /*1cd0*/  IADD3 R23, PT, PT, RZ, -R23, RZ ;  /* 0x80000017ff177210 */ /* 0x000fe40007ffe0ff */
[----:B------:R-:W-:Y:S02]  /*1ce0*/  @P0 LOP3.LUT R0, R0, 0x2000000, RZ, 0xfc, !PT ;  /* 0x0200000000000812 */ /* 0x000fe400078efcff */
[----:B------:R-:W-:Y:S02]  /*1cf0*/  PRMT R39, R23, 0x7710, RZ ;  /* 0x0000771017277816 */ /* 0x000fe400000000ff */
[----:B------:R-:W-:-:S03]  /*1d00*/  LOP3.LUT R0, R0, 0xff7fffff, RZ, 0xc0, !PT ;  /* 0xff7fffff00007812 */ /* 0x000fc600078ec0ff */
[----:B------:R-:W-:Y:S01]  /*1d10*/  IMAD.IADD R39, R22, 0x1, R39 ;  /* 0x0000000116277824 */ /* 0x000fe200078e0227 */
[----:B------:R-:W-:-:S04]  /*1d20*/  PRMT R22, R34, 0x9910, RZ ;  /* 0x0000991022167816 */ /* 0x000fc800000000ff */
[----:B------:R-:W-:Y:S01]  /*1d30*/  LOP3.LUT R39, R39, 0xffff, RZ, 0xc0, !PT ;  /* 0x0000ffff27277812 */ /* 0x000fe200078ec0ff */
[----:B------:R-:W-:-:S03]  /*1d40*/  IMAD R22, R22, 0x12, RZ ;  /* 0x0000001216167824 */ /* 0x000fc600078e02ff */
[----:B------:R-:W-:Y:S01]  /*1d50*/  LOP3.LUT P1, RZ, R39, UR4, RZ, 0xfc, !PT ;  /* 0x0000000427ff7c12 */ /* 0x000fe2000f82fcff */
[----:B------:R-:W-:-:S03]  /*1d60*/  IMAD.MOV R22, RZ, RZ, -R22 ;  /* 0x000000ffff167224 */ /* 0x000fc600078e0a16 */
[----:B------:R-:W-:Y:S02]  /*1d70*/  PLOP3.LUT P0, PT, P2, P1, PT, 0x2f, 0xf2 ;  /* 0x0000000000f2781c */ /* 0x000fe40001702577 */
[----:B------:R-:W-:Y:S02]  /*1d80*/  PRMT R22, R22, 0x7710, RZ ;  /* 0x0000771016167816 */ /* 0x000fe400000000ff */
[----:B------:R-:W-:-:S03]  /*1d90*/  LOP3.LUT P2, RZ, R31, R34, RZ, 0xfc, !PT ;  /* 0x000000221fff7212 */ /* 0x000fc6000784fcff */
[----:B------:R-:W-:Y:S01]  /*1da0*/  IMAD.IADD R15, R15, 0x1, R22 ;  /* 0x000000010f0f7824 */ /* 0x000fe200078e0216 */
[----:B------:R-:W-:-:S04]  /*1db0*/  PRMT R22, R16, 0x9910, RZ ;  /* 0x0000991010167816 */ /* 0x000fc800000000ff */
[----:B------:R-:W-:Y:S01]  /*1dc0*/  LOP3.LUT R15, R15, 0xffff, RZ, 0xc0, !PT ;  /* 0x0000ffff0f0f7812 */ /* 0x000fe200078ec0ff */
[----:B------:R-:W-:Y:S01]  /*1dd0*/  IMAD R22, R22, 0x12, RZ ;  /* 0x0000001216167824 */ /* 0x000fe200078e02ff */
[----:B------:R-:W-:Y:S02]  /*1de0*/  @P0 LOP3.LUT R0, R0, 0x800000, RZ, 0xfc, !PT ;  /* 0x0080000000000812 */ /* 0x000fe400078efcff */
[----:B------:R-:W-:Y:S02]  /*1df0*/  LOP3.LUT P1, RZ, R15, UR4, RZ, 0xfc, !PT ;  /* 0x000000040fff7c12 */ /* 0x000fe4000f82fcff */
[----:B------:R-:W-:Y:S02]  /*1e00*/  IADD3 R22, PT, PT, RZ, -R22, RZ ;  /* 0x80000016ff167210 */ /* 0x000fe40007ffe0ff */
[----:B------:R-:W-:Y:S02]  /*1e10*/  PLOP3.LUT P0, PT, P2, P1, PT, 0x2f, 0xf2 ;  /* 0x0000000000f2781c */ /* 0x000fe40001702577 */
[----:B------:R-:W-:-:S02]  /*1e20*/  PRMT R37, R22, 0x7710, RZ ;  /* 0x0000771016257816 */ /* 0x000fc400000000ff */
[----:B------:R-:W-:Y:S02]  /*1e30*/  LOP3.LUT R0, R0, 0xfff7ffff, RZ, 0xc0, !PT ;  /* 0xfff7ffff00007812 */ /* 0x000fe400078ec0ff */
[----:B------:R-:W-:Y:S01]  /*1e40*/  LOP3.LUT P2, RZ, R31, R16, RZ, 0xfc, !PT ;  /* 0x000000101fff7212 */ /* 0x000fe2000784fcff */
[----:B------:R-:W-:Y:S01]  /*1e50*/  IMAD.IADD R37, R20, 0x1, R37 ;  /* 0x0000000114257824 */ /* 0x000fe200078e0225 */
[----:B------:R-:W-:-:S04]  /*1e60*/  PRMT R20, R17, 0x9910, RZ ;  /* 0x0000991011147816 */ /* 0x000fc800000000ff */
[----:B------:R-:W-:Y:S01]  /*1e70*/  LOP3.LUT R37, R37, 0xffff, RZ, 0xc0, !PT ;  /* 0x0000ffff25257812 */ /* 0x000fe200078ec0ff */
[----:B------:R-:W-:Y:S01]  /*1e80*/  IMAD R20, R20, 0x12, RZ ;  /* 0x0000001214147824 */ /* 0x000fe200078e02ff */
[----:B------:R-:W-:Y:S02]  /*1e90*/  @P0 LOP3.LUT R0, R0, 0x80000, RZ, 0xfc, !PT ;  /* 0x0008000000000812 */ /* 0x000fe400078efcff */
[----:B------:R-:W-:Y:S01]  /*1ea0*/  LOP3.LUT P1, RZ, R37, UR4, RZ, 0xfc, !PT ;  /* 0x0000000425ff7c12 */ /* 0x000fe2000f82fcff */
[----:B------:R-:W-:Y:S01]  /*1eb0*/  IMAD.MOV R20, RZ, RZ, -R20 ;  /* 0x000000ffff147224 */ /* 0x000fe200078e0a14 */
[----:B------:R-:W-:Y:S02]  /*1ec0*/  LOP3.LUT R0, R0, 0xfffdffff, RZ, 0xc0, !PT ;  /* 0xfffdffff00007812 */ /* 0x000fe400078ec0ff */
[----:B------:R-:W-:Y:S02]  /*1ed0*/  PLOP3.LUT P0, PT, P2, P1, PT, 0x2f, 0xf2 ;  /* 0x0000000000f2781c */ /* 0x000fe40001702577 */
[----:B------:R-:W-:-:S02]  /*1ee0*/  PRMT R33, R20, 0x7710, RZ ;  /* 0x0000771014217816 */ /* 0x000fc400000000ff */
[----:B------:R-:W-:Y:S02]  /*1ef0*/  LOP3.LUT P2, RZ, R31, R17, RZ, 0xfc, !PT ;  /* 0x000000111fff7212 */ /* 0x000fe4000784fcff */
[----:B------:R-:W-:Y:S01]  /*1f00*/  IADD3 R20, PT, PT, R5, 0x1, RZ ;  /* 0x0000000105147810 */ /* 0x000fe20007ffe0ff */
        /* <DEDUP_REMOVED lines=9> */
[----:B------:R-:W-:Y:S02]  /*1fa0*/  LOP3.LUT P2, RZ, R31, R2, RZ, 0xfc, !PT ;  /* 0x000000021fff7212 */ /* 0x000fe4000784fcff */
[----:B------:R-:W-:Y:S01]  /*1fb0*/  P2R R45, PR, RZ, 0x1 ;  /* 0x00000001ff2d7803 */ /* 0x000fe20000000000 */
[C---:B------:R-:W-:Y:S01]  /*1fc0*/  IMAD.IADD R18, R5.reuse, 0x1, R18 ;  /* 0x0000000105127824 */ /* 0x040fe200078e0212 */
[----:B------:R-:W-:Y:S01]  /*1fd0*/  LOP3.LUT R0, R0, 0xfffff7ff, RZ, 0xc0, !PT ;  /* 0xfffff7ff00007812 */ /* 0x000fe200078ec0ff */
[----:B------:R-:W-:-:S03]  /*1fe0*/  VIADD R5, R5, 0x2 ;  /* 0x0000000205057836 */ /* 0x000fc60000000000 */
[----:B------:R-:W-:-:S05]  /*1ff0*/  LOP3.LUT R18, R18, 0xffff, RZ, 0xc0, !PT ;  /* 0x0000ffff12127812 */ /* 0x000fca00078ec0ff */
[----:B------:R-:W-:-:S05]  /*2000*/  VIADD R32, R18, UR4 ;  /* 0x0000000412207c36 */ /* 0x000fca0008000000 */
[----:B------:R-:W-:-:S04]  /*2010*/  ISETP.GT.U32.AND P1, PT, R32, 0x70, PT ;  /* 0x000000702000780c */ /* 0x000fc80003f24070 */
[----:B------:R-:W-:Y:S02]  /*2020*/  ISETP.GT.U32.OR P3, PT, R49, 0x6f, P1 ;  /* 0x0000006f3100780c */ /* 0x000fe40000f64470 */
[----:B------:R-:W-:Y:S02]  /*2030*/  LOP3.LUT P1, RZ, R18, UR4, RZ, 0xfc, !PT ;  /* 0x0000000412ff7c12 */ /* 0x000fe4000f82fcff */
[----:B------:R-:W-:Y:S02]  /*2040*/  LOP3.LUT R18, R20, 0xffff, RZ, 0xc0, !PT ;  /* 0x0000ffff14127812 */ /* 0x000fe400078ec0ff */
[----:B------:R-:W-:Y:S02]  /*2050*/  PLOP3.LUT P4, PT, P2, P1, PT, 0x2f, 0xf2 ;  /* 0x0000000000f2781c */ /* 0x000fe40001782577 */
[----:B------:R-:W-:Y:S01]  /*2060*/  PLOP3.LUT P0, PT, P3, P1, PT, 0xf2, 0x2f ;  /* 0x00000000002f781c */ /* 0x000fe20001f03e72 */
[----:B------:R-:W-:-:S05]  /*2070*/  IMAD R18, R18, 0xe39, RZ ;  /* 0x00000e3912127824 */ /* 0x000fca00078e02ff */
[----:B------:R-:W-:-:S04]  /*2080*/  SHF.R.U32.HI R18, RZ, 0x10, R18 ;  /* 0x00000010ff127819 */ /* 0x000fc80000011612 */
[----:B------:R-:W-:Y:S02]  /*2090*/  PRMT R22, R18, 0x9910, RZ ;  /* 0x0000991012167816 */ /* 0x000fe400000000ff */
[----:B------:R-:W-:Y:S02]  /*20a0*/  LOP3.LUT P2, RZ, R31, R18, RZ, 0xfc, !PT ;  /* 0x000000121fff7212 */ /* 0x000fe4000784fcff */
[----:B------:R-:W-:Y:S01]  /*20b0*/  @P0 LOP3.LUT R0, R0, 0x800, RZ, 0xfc, !PT ;  /* 0x0000080000000812 */ /* 0x000fe200078efcff */
[----:B------:R-:W-:-:S03]  /*20c0*/  IMAD R22, R22, 0x12, RZ ;  /* 0x0000001216167824 */ /* 0x000fc600078e02ff */
[----:B------:R-:W-:Y:S01]  /*20d0*/  LOP3.LUT R0, R0, 0xfffffdff, RZ, 0xc0, !PT ;  /* 0xfffffdff00007812 */ /* 0x000fe200078ec0ff */
[----:B------:R-:W-:-:S05]  /*20e0*/  IMAD.MOV R22, RZ, RZ, -R22 ;  /* 0x000000ffff167224 */ /* 0x000fca00078e0a16 */
[----:B------:R-:W-:-:S05]  /*20f0*/  PRMT R23, R22, 0x7710, RZ ;  /* 0x0000771016177816 */ /* 0x000fca00000000ff */
[----:B------:R-:W-:Y:S01]  /*2100*/  IMAD.IADD R20, R20, 0x1, R23 ;  /* 0x0000000114147824 */ /* 0x000fe200078e0217 */
[----:B------:R-:W-:-:S04]  /*2110*/  IADD3 R23, PT, PT, R31, R19, RZ ;  /* 0x000000131f177210 */ /* 0x000fc80007ffe0ff */
        /* <DEDUP_REMOVED lines=8> */
[----:B------:R-:W-:Y:S01]  /*21a0*/  IMAD R20, R20, 0xe38f, RZ ;  /* 0x0000e38f14147824 */ /* 0x000fe200078e02ff */
[----:B------:R-:W-:-:S02]  /*21b0*/  P2R R47, PR, RZ, 0x1 ;  /* 0x00000001ff2f7803 */ /* 0x000fc40000000000 */
[----:B------:R-:W-:Y:S02]  /*21c0*/  LOP3.LUT P0, RZ, R41, 0x2, RZ, 0xc0, !PT ;  /* 0x0000000229ff7812 */ /* 0x000fe4000780c0ff */
[----:B------:R-:W-:-:S04]  /*21d0*/  SHF.R.U32.HI R20, RZ, 0x14, R20 ;  /* 0x00000014ff147819 */ /* 0x000fc80000011614 */
[----:B------:R-:W-:Y:S02]  /*21e0*/  PRMT R23, R20, 0x9910, RZ ;  /* 0x0000991014177816 */ /* 0x000fe400000000ff */
[----:B------:R-:W-:Y:S02]  /*21f0*/  LOP3.LUT P2, RZ, R31, R20, RZ, 0xfc, !PT ;  /* 0x000000141fff7212 */ /* 0x000fe4000784fcff */
[----:B------:R-:W-:Y:S01]  /*2200*/  @P1 LOP3.LUT R0, R0, 0x200, RZ, 0xfc, !PT ;  /* 0x0000020000001812 */ /* 0x000fe200078efcff */
[----:B------:R-:W-:-:S04]  /*2210*/  IMAD R23, R23, 0x12, RZ ;  /* 0x0000001217177824 */ /* 0x000fc800078e02ff */
[----:B------:R-:W-:-:S05]  /*2220*/  IMAD.MOV R23, RZ, RZ, -R23 ;  /* 0x000000ffff177224 */ /* 0x000fca00078e0a17 */
[----:B------:R-:W-:-:S05]  /*2230*/  PRMT R48, R23, 0x7710, RZ ;  /* 0x0000771017307816 */ /* 0x000fca00000000ff */
[----:B------:R-:W-:-:S05]  /*2240*/  IMAD.IADD R5, R5, 0x1, R48 ;  /* 0x0000000105057824 */ /* 0x000fca00078e0230 */
[----:B------:R-:W-:-:S04]  /*2250*/  LOP3.LUT R5, R5, 0xffff, RZ, 0xc0, !PT ;  /* 0x0000ffff05057812 */ /* 0x000fc800078ec0ff */
[----:B------:R-:W-:-:S04]  /*2260*/  IADD3 R23, PT, PT, R5, UR4, RZ ;  /* 0x0000000405177c10 */ /* 0x000fc8000fffe0ff */
[----:B------:R-:W-:-:S04]  /*2270*/  ISETP.GT.U32.AND P1, PT, R23, 0x70, PT ;  /* 0x000000701700780c */ /* 0x000fc80003f24070 */
[----:B------:R-:W-:Y:S01]  /*2280*/  ISETP.GT.U32.OR P3, PT, R35, 0x70, P1 ;  /* 0x000000702300780c */ /* 0x000fe20000f64470 */
[----:B------:R-:W-:Y:S01]  /*2290*/  IMAD R35, R3, 0x7, R52 ;  /* 0x0000000703237824 */ /* 0x000fe200078e0234 */
[----:B------:R-:W-:Y:S02]  /*22a0*/  LOP3.LUT P1, RZ, R5, UR4, RZ, 0xfc, !PT ;  /* 0x0000000405ff7c12 */ /* 0x000fe4000f82fcff */
[----:B------:R-:W-:Y:S01]  /*22b0*/  IADD3 R52, PT, PT, R9, UR4, RZ ;  /* 0x0000000409347c10 */ /* 0x000fe2000fffe0ff */
[----:B------:R-:W-:Y:S01]  /*22c0*/  IMAD R35, R35, R54, -0x71 ;  /* 0xffffff8f23237424 */ /* 0x000fe200078e0236 */
[----:B------:R-:W-:Y:S01]  /*22d0*/  PLOP3.LUT P6, PT, P2, P1, PT, 0x2f, 0xf2 ;  /* 0x0000000000f2781c */ /* 0x000fe200017c2577 */
[----:B------:R-:W-:Y:S01]  /*22e0*/  IMAD.IADD R9, R31, 0x1, R4 ;  /* 0x000000011f097824 */ /* 0x000fe200078e0204 */
[----:B------:R-:W-:Y:S01]  /*22f0*/  PLOP3.LUT P1, PT, P3, P1, PT, 0xf2, 0x2f ;  /* 0x00000000002f781c */ /* 0x000fe20001f23e72 */
[----:B------:R-:W-:Y:S01]  /*2300*/  IMAD.IADD R3, R32, 0x1, R35 ;  /* 0x0000000120037824 */ /* 0x000fe200078e0223 */
[C---:B------:R-:W-:Y:S01]  /*2310*/  LOP3.LUT P2, RZ, R0.reuse, 0x8000000, RZ, 0xc0, !PT ;  /* 0x0800000000ff7812 */ /* 0x040fe2000784c0ff */
[----:B------:R-:W-:Y:S01]  /*2320*/  IMAD.IADD R5, R35, 0x1, R25 ;  /* 0x0000000123057824 */ /* 0x000fe200078e0219 */
[----:B------:R-:W-:Y:S01]  /*2330*/  LOP3.LUT R0, R0, 0xffffff7f, RZ, 0xc0, !PT ;  /* 0xffffff7f00007812 */ /* 0x000fe200078ec0ff */
[----:B------:R-:W-:Y:S01]  /*2340*/  IMAD R2, R2, 0x70, R3 ;  /* 0x0000007002027824 */ /* 0x000fe200078e0203 */
[----:B------:R-:W-:Y:S01]  /*2350*/  LOP3.LUT P3, RZ, R41, 0x1, RZ, 0xc0, !PT ;  /* 0x0000000129ff7812 */ /* 0x000fe2000786c0ff */
[----:B------:R-:W-:Y:S01]  /*2360*/  IMAD.IADD R3, R35, 0x1, R52 ;  /* 0x0000000123037824 */ /* 0x000fe200078e0234 */
[----:B------:R-:W-:Y:S01]  /*2370*/  P2R R48, PR, RZ, 0x40 ;  /* 0x00000040ff307803 */ /* 0x000fe20000000000 */
[----:B------:R-:W-:Y:S01]  /*2380*/  IMAD R4, R4, 0x70, R5 ;  /* 0x0000007004047824 */ /* 0x000fe200078e0205 */
[----:B------:R-:W-:Y:S01]  /*2390*/  IADD3 R54, PT, PT, R31, R46, RZ ;  /* 0x0000002e1f367210 */ /* 0x000fe20007ffe0ff */
[----:B------:R-:W-:Y:S01]  /*23a0*/  IMAD R3, R26, 0x70, R3 ;  /* 0x000000701a037824 */ /* 0x000fe200078e0203 */
[----:B------:R-:W-:Y:S01]  /*23b0*/  IADD3 R26, PT, PT, R7, UR4, RZ ;  /* 0x00000004071a7c10 */ /* 0x000fe2000fffe0ff */
[----:B------:R-:W-:Y:S01]  /*23c0*/  IMAD.IADD R55, R35, 0x1, R29 ;  /* 0x0000000123377824 */ /* 0x000fe200078e021d */
[----:B------:R-:W-:-:S02]  /*23d0*/  @P1 LOP3.LUT R0, R0, 0x80, RZ, 0xfc, !PT ;  /* 0x0000008000001812 */ /* 0x000fc400078efcff */
[----:B------:R-:W-:Y:S02]  /*23e0*/  ISETP.GT.U32.OR P1, PT, R49, 0x70, P4 ;  /* 0x000000703100780c */ /* 0x000fe40002724470 */
[----:B------:R-:W-:Y:S02]  /*23f0*/  IADD3 R7, PT, PT, R35, R26, RZ ;  /* 0x0000001a23077210 */ /* 0x000fe40007ffe0ff */
[----:B------:R-:W-:Y:S02]  /*2400*/  P2R R49, PR, RZ, 0x2 ;  /* 0x00000002ff317803 */ /* 0x000fe40000000000 */
[----:B------:R-:W-:Y:S01]  /*2410*/  ISETP.GT.U32.OR P1, PT, R52, 0x70, P2 ;  /* 0x000000703400780c */ /* 0x000fe20001724470 */
[----:B------:R-:W-:Y:S01]  /*2420*/  IMAD R5, R50, 0x70, R7 ;  /* 0x0000007032057824 */ /* 0x000fe200078e0207 */
[----:B------:R-:W-:Y:S01]  /*2430*/  ISETP.GT.U32.OR P2, PT, R9, 0x70, P0 ;  /* 0x000000700900780c */ /* 0x000fe20000744470 */
[----:B------:R-:W-:Y:S01]  /*2440*/  IMAD.IADD R9, R31, 0x1, R50 ;  /* 0x000000011f097824 */ /* 0x000fe200078e0232 */
[C---:B------:R-:W-:Y:S01]  /*2450*/  LOP3.LUT P4, RZ, R0.reuse, 0x10000000, RZ, 0xc0, !PT ;  /* 0x1000000000ff7812 */ /* 0x040fe2000788c0ff */
[----:B------:R-:W-:Y:S01]  /*2460*/  IMAD.IADD R7, R35, 0x1, R28 ;  /* 0x0000000123077824 */ /* 0x000fe200078e021c */
[----:B------:R-:W-:-:S02]  /*2470*/  LOP3.LUT P6, RZ, R0, 0x1, RZ, 0xc0, !PT ;  /* 0x0000000100ff7812 */ /* 0x000fc400078cc0ff */
[----:B------:R-:W-:Y:S01]  /*2480*/  ISETP.GT.U32.OR P3, PT, R9, 0x70, P3 ;  /* 0x000000700900780c */ /* 0x000fe20001f64470 */
[----:B------:R-:W-:Y:S01]  /*2490*/  IMAD.IADD R9, R35, 0x1, R27 ;  /* 0x0000000123097824 */ /* 0x000fe200078e021b */
[----:B------:R-:W-:Y:S01]  /*24a0*/  LOP3.LUT R0, R0, 0xf7ffffff, RZ, 0xc0, !PT ;  /* 0xf7ffffff00007812 */ /* 0x000fe200078ec0ff */
[----:B------:R-:W-:Y:S01]  /*24b0*/  IMAD R7, R46, 0x70, R7 ;  /* 0x000000702e077824 */ /* 0x000fe200078e0207 */
[----:B------:R-:W-:Y:S01]  /*24c0*/  ISETP.GT.U32.OR P4, PT, R53, 0x70, P4 ;  /* 0x000000703500780c */ /* 0x000fe20002784470 */
[----:B------:R-:W-:Y:S01]  /*24d0*/  IMAD R6, R6, 0x70, R9 ;  /* 0x0000007006067824 */ /* 0x000fe200078e0209 */
[----:B------:R-:W-:Y:S01]  /*24e0*/  @P1 LOP3.LUT R0, R0, 0x8000000, RZ, 0xfc, !PT ;  /* 0x0800000000001812 */ /* 0x000fe200078efcff */
[C---:B------:R-:W-:Y:S01]  /*24f0*/  IMAD.IADD R9, R31.reuse, 0x1, R8 ;  /* 0x000000011f097824 */ /* 0x040fe200078e0208 */
[----:B------:R-:W-:Y:S01]  /*2500*/  P2R R50, PR, RZ, 0x10 ;  /* 0x00000010ff327803 */ /* 0x000fe20000000000 */
[----:B------:R-:W-:Y:S01]  /*2510*/  IMAD.IADD R46, R31, 0x1, R44 ;  /* 0x000000011f2e7824 */ /* 0x000fe200078e022c */
[----:B------:R-:W-:Y:S01]  /*2520*/  LOP3.LUT P4, RZ, R0, 0x2000, RZ, 0xc0, !PT ;  /* 0x0000200000ff7812 */ /* 0x000fe2000788c0ff */
[----:B------:R-:W-:Y:S01]  /*2530*/  IMAD R8, R8, 0x70, R55 ;  /* 0x0000007008087824 */ /* 0x000fe200078e0237 */
[----:B------:R-:W-:Y:S01]  /*2540*/  ISETP.GT.U32.OR P1, PT, R9, 0x70, P6 ;  /* 0x000000700900780c */ /* 0x000fe20003724470 */
[C---:B------:R-:W-:Y:S01]  /*2550*/  IMAD.IADD R9, R35.reuse, 0x1, R30 ;  /* 0x0000000123097824 */ /* 0x040fe200078e021e */
[----:B------:R-:W-:Y:S01]  /*2560*/  LOP3.LUT P0, RZ, R0, 0x2, RZ, 0xc0, !PT ;  /* 0x0000000200ff7812 */ /* 0x000fe2000780c0ff */
[----:B------:R-:W-:Y:S01]  /*2570*/  IMAD.IADD R55, R35, 0x1, R36 ;  /* 0x0000000123377824 */ /* 0x000fe200078e0224 */
[----:B------:R-:W-:Y:S01]  /*2580*/  P2R R51, PR, RZ, 0x4 ;  /* 0x00000004ff337803 */ /* 0x000fe20000000000 */
[----:B------:R-:W-:Y:S01]  /*2590*/  IMAD R9, R44, 0x70, R9 ;  /* 0x000000702c097824 */ /* 0x000fe200078e0209 */
[----:B------:R-:W-:Y:S01]  /*25a0*/  P2R R52, PR, RZ, 0x8 ;  /* 0x00000008ff347803 */ /* 0x000fe20000000000 */
[----:B------:R-:W-:Y:S01]  /*25b0*/  VIADD R44, R11, UR4 ;  /* 0x000000040b2c7c36 */ /* 0x000fe20008000000 */
[----:B------:R-:W-:Y:S01]  /*25c0*/  P2R R53, PR, RZ, 0x10 ;  /* 0x00000010ff357803 */ /* 0x000fe20000000000 */
[----:B------:R-:W-:Y:S01]  /*25d0*/  IMAD.IADD R11, R35, 0x1, R40 ;  /* 0x00000001230b7824 */ /* 0x000fe200078e0228 */
[----:B------:R-:W-:-:S02]  /*25e0*/  LOP3.LUT P4, RZ, R0, 0x4, RZ, 0xc0, !PT ;  /* 0x0000000400ff7812 */ /* 0x000fc4000788c0ff */
[----:B------:R-:W-:Y:S01]  /*25f0*/  LOP3.LUT P3, RZ, R0, 0x4000000, RZ, 0xc0, !PT ;  /* 0x0400000000ff7812 */ /* 0x000fe2000786c0ff */
[----:B------:R-:W-:Y:S01]  /*2600*/  IMAD R11, R42, 0x70, R11 ;  /* 0x000000702a0b7824 */ /* 0x000fe200078e020b */
[C---:B------:R-:W-:Y:S02]  /*2610*/  LOP3.LUT P2, RZ, R0.reuse, 0x2000000, RZ, 0xc0, !PT ;  /* 0x0200000000ff7812 */ /* 0x040fe4000784c0ff */
[----:B------:R-:W-:Y:S02]  /*2620*/  LOP3.LUT R0, R0, 0xfffffffe, RZ, 0xc0, !PT ;  /* 0xfffffffe00007812 */ /* 0x000fe400078ec0ff */
[----:B------:R-:W-:Y:S01]  /*2630*/  ISETP.GT.U32.OR P0, PT, R46, 0x70, P0 ;  /* 0x000000702e00780c */ /* 0x000fe20000704470 */
[C---:B------:R-:W-:Y:S01]  /*2640*/  IMAD.IADD R46, R31.reuse, 0x1, R10 ;  /* 0x000000011f2e7824 */ /* 0x040fe200078e020a */
[----:B------:R-:W-:Y:S01]  /*2650*/  @P1 LOP3.LUT R0, R0, 0x1, RZ, 0xfc, !PT ;  /* 0x0000000100001812 */ /* 0x000fe200078efcff */
[----:B------:R-:W-:Y:S01]  /*2660*/  IMAD R10, R10, 0x70, R55 ;  /* 0x000000700a0a7824 */ /* 0x000fe200078e0237 */
[----:B------:R-:W-:Y:S01]  /*2670*/  ISETP.GT.U32.OR P5, PT, R54, 0x70, P5 ;  /* 0x000000703600780c */ /* 0x000fe20002fa4470 */
[----:B------:R-:W-:Y:S01]  /*2680*/  IMAD.IADD R54, R31, 0x1, R12 ;  /* 0x000000011f367824 */ /* 0x000fe200078e020c */
[----:B------:R-:W-:-:S02]  /*2690*/  LOP3.LUT P1, RZ, R0, 0x800000, RZ, 0xc0, !PT ;  /* 0x0080000000ff7812 */ /* 0x000fc4000782c0ff */
[C---:B------:R-:W-:Y:S02]  /*26a0*/  LOP3.LUT P6, RZ, R0.reuse, 0x80000, RZ, 0xc0, !PT ;  /* 0x0008000000ff7812 */ /* 0x040fe400078cc0ff */
[----:B------:R-:W-:Y:S02]  /*26b0*/  LOP3.LUT R0, R0, 0xfffffffd, RZ, 0xc0, !PT ;  /* 0xfffffffd00007812 */ /* 0x000fe400078ec0ff */
[----:B------:R-:W-:Y:S02]  /*26c0*/  ISETP.GT.U32.OR P4, PT, R46, 0x70, P4 ;  /* 0x000000702e00780c */ /* 0x000fe40002784470 */
[----:B------:R-:W-:Y:S02]  /*26d0*/  @P0 LOP3.LUT R0, R0, 0x2, RZ, 0xfc, !PT ;  /* 0x0000000200000812 */ /* 0x000fe400078efcff */
[----:B------:R-:W-:Y:S01]  /*26e0*/  IADD3 R46, PT, PT, R31, R42, RZ ;  /* 0x0000002a1f2e7210 */ /* 0x000fe20007ffe0ff */
[----:B------:R-:W-:Y:S01]  /*26f0*/  VIADD R42, R13, UR4 ;  /* 0x000000040d2a7c36 */ /* 0x000fe20008000000 */
[----:B------:R-:W-:-:S02]  /*2700*/  LOP3.LUT P0, RZ, R0, 0x20000, RZ, 0xc0, !PT ;  /* 0x0002000000ff7812 */ /* 0x000fc4000780c0ff */
[----:B------:R-:W-:Y:S01]  /*2710*/  LOP3.LUT R0, R0, 0xfffffffb, RZ, 0xc0, !PT ;  /* 0xfffffffb00007812 */ /* 0x000fe200078ec0ff */
[----:B------:R-:W-:Y:S01]  /*2720*/  IMAD.IADD R13, R35, 0x1, R42 ;  /* 0x00000001230d7824 */ /* 0x000fe200078e022a */
[----:B------:R-:W-:Y:S02]  /*2730*/  ISETP.GT.U32.OR P3, PT, R54, 0x70, P3 ;  /* 0x000000703600780c */ /* 0x000fe40001f64470 */
[----:B------:R-:W-:Y:S02]  /*2740*/  CS2R R54, SRZ ;  /* 0x0000000000367805 */ /* 0x000fe4000001ff00 */
[----:B------:R-:W-:Y:S01]  /*2750*/  LOP3.LUT R41, R41, 0xfffffffe, RZ, 0xc0, !PT ;  /* 0xfffffffe29297812 */ /* 0x000fe200078ec0ff */
[----:B------:R-:W-:Y:S01]  /*2760*/  IMAD R13, R38, 0x70, R13 ;  /* 0x00000070260d7824 */ /* 0x000fe200078e020d */
[----:B------:R-:W-:Y:S02]  /*2770*/  @P4 LOP3.LUT R0, R0, 0x4, RZ, 0xfc, !PT ;  /* 0x0000000400004812 */ /* 0x000fe400078efcff */
[----:B------:R-:W-:-:S02]  /*2780*/  ISETP.NE.AND P4, PT, R53, RZ, PT ;  /* 0x000000ff3500720c */ /* 0x000fc40003f85270 */
[----:B------:R-:W-:Y:S02]  /*2790*/  LOP3.LUT R0, R0, 0xffffdfff, RZ, 0xc0, !PT ;  /* 0xffffdfff00007812 */ /* 0x000fe400078ec0ff */
[----:B------:R-:W-:Y:S01]  /*27a0*/  ISETP.GT.U32.OR P4, PT, R46, 0x70, P4 ;  /* 0x000000702e00780c */ /* 0x000fe20002784470 */
[C---:B------:R-:W-:Y:S01]  /*27b0*/  IMAD.IADD R46, R31.reuse, 0x1, R38 ;  /* 0x000000011f2e7824 */ /* 0x040fe200078e0226 */
[----:B------:R-:W-:Y:S01]  /*27c0*/  ISETP.GT.U32.OR P5, PT, R28, 0x70, P5 ;  /* 0x000000701c00780c */ /* 0x000fe20002fa4470 */
[----:B------:R-:W-:Y:S01]  /*27d0*/  IMAD.IADD R38, R31, 0x1, R18 ;  /* 0x000000011f267824 */ /* 0x000fe200078e0212 */
[----:B------:R-:W-:Y:S02]  /*27e0*/  @P3 LOP3.LUT R41, R41, 0x1, RZ, 0xfc, !PT ;  /* 0x0000000129293812 */ /* 0x000fe400078efcff */
[----:B------:R-:W-:Y:S01]  /*27f0*/  ISETP.GT.U32.OR P2, PT, R46, 0x70, P2 ;  /* 0x000000702e00780c */ /* 0x000fe20001744470 */
[----:B------:R-:W-:Y:S01]  /*2800*/  VIADD R46, R39, UR4 ;  /* 0x00000004272e7c36 */ /* 0x000fe20008000000 */
[----:B------:R-:W-:-:S02]  /*2810*/  LOP3.LUT R41, R41, 0xfffffffd, RZ, 0xc0, !PT ;  /* 0xfffffffd29297812 */ /* 0x000fc400078ec0ff */
[----:B------:R-:W-:Y:S01]  /*2820*/  ISETP.NE.AND P3, PT, R52, RZ, PT ;  /* 0x000000ff3400720c */ /* 0x000fe20003f65270 */
[----:B------:R-:W-:Y:S01]  /*2830*/  VIADD R52, R37, UR4 ;  /* 0x0000000425347c36 */ /* 0x000fe20008000000 */
[C---:B------:R-:W-:Y:S02]  /*2840*/  IADD3 R53, PT, PT, R35.reuse, R44, RZ ;  /* 0x0000002c23357210 */ /* 0x040fe40007ffe0ff */
[----:B------:R-:W-:Y:S01]  /*2850*/  @P4 LOP3.LUT R0, R0, 0x2000, RZ, 0xfc, !PT ;  /* 0x0000200000004812 */ /* 0x000fe200078efcff */
[----:B------:R-:W-:Y:S01]  /*2860*/  IMAD.IADD R39, R35, 0x1, R52 ;  /* 0x0000000123277824 */ /* 0x000fe200078e0234 */
[----:B------:R-:W-:Y:S01]  /*2870*/  ISETP.NE.AND P4, PT, R50, RZ, PT ;  /* 0x000000ff3200720c */ /* 0x000fe20003f85270 */
[----:B------:R-:W-:Y:S01]  /*2880*/  IMAD R12, R12, 0x70, R53 ;  /* 0x000000700c0c7824 */ /* 0x000fe200078e0235 */
[----:B------:R-:W-:Y:S01]  /*2890*/  IADD3 R50, PT, PT, R15, UR4, RZ ;  /* 0x000000040f327c10 */ /* 0x000fe2000fffe0ff */
[----:B------:R-:W-:Y:S01]  /*28a0*/  IMAD R16, R16, 0x70, R39 ;  /* 0x0000007010107824 */ /* 0x000fe200078e0227 */
[----:B------:R-:W-:Y:S01]  /*28b0*/  @P2 LOP3.LUT R41, R41, 0x2, RZ, 0xfc, !PT ;  /* 0x0000000229292812 */ /* 0x000fe200078efcff */
[----:B------:R-:W-:Y:S01]  /*28c0*/  IMAD.IADD R39, R31, 0x1, R17 ;  /* 0x000000011f277824 */ /* 0x000fe200078e0211 */
[----:B------:R-:W-:Y:S01]  /*28d0*/  ISETP.NE.AND P2, PT, R51, RZ, PT ;  /* 0x000000ff3300720c */ /* 0x000fe20003f45270 */
[----:B------:R-:W-:Y:S01]  /*28e0*/  IMAD.IADD R51, R31, 0x1, R14 ;  /* 0x000000011f337824 */ /* 0x000fe200078e020e */
[----:B------:R-:W-:Y:S01]  /*28f0*/  ISETP.GT.U32.OR P6, PT, R50, 0x70, P6 ;  /* 0x000000703200780c */ /* 0x000fe200037c4470 */
[----:B------:R-:W-:Y:S01]  /*2900*/  IMAD.IADD R37, R35, 0x1, R50 ;  /* 0x0000000123257824 */ /* 0x000fe200078e0232 */
[----:B------:R-:W-:-:S02]  /*2910*/  LOP3.LUT R41, R41, 0xffffffef, RZ, 0xc0, !PT ;  /* 0xffffffef29297812 */ /* 0x000fc400078ec0ff */
[----:B------:R-:W-:Y:S01]  /*2920*/  ISETP.GT.U32.OR P1, PT, R51, 0x70, P1 ;  /* 0x000000703300780c */ /* 0x000fe20000f24470 */
[----:B------:R-:W-:Y:S01]  /*2930*/  HFMA2 R51, -RZ, RZ, 0, 0 ;  /* 0x00000000ff337431 */ /* 0x000fe200000001ff */
[----:B------:R-:W-:Y:S02]  /*2940*/  ISETP.GT.U32.OR P0, PT, R52, 0x70, P0 ;  /* 0x000000703400780c */ /* 0x000fe40000704470 */
[----:B------:R-:W-:Y:S02]  /*2950*/  LOP3.LUT R0, R0, 0xfbffffff, RZ, 0xc0, !PT ;  /* 0xfbffffff00007812 */ /* 0x000fe400078ec0ff */
[----:B------:R-:W-:Y:S02]  /*2960*/  IADD3 R15, PT, PT, R35, R46, RZ ;  /* 0x0000002e230f7210 */ /* 0x000fe40007ffe0ff */
[----:B------:R-:W-:Y:S02]  /*2970*/  ISETP.GT.U32.OR P2, PT, R25, 0x70, P2 ;  /* 0x000000701900780c */ /* 0x000fe40001744470 */
[----:B------:R-:W-:Y:S01]  /*2980*/  @P6 LOP3.LUT R0, R0, 0x4000000, RZ, 0xfc, !PT ;  /* 0x0400000000006812 */ /* 0x000fe200078efcff */
[----:B------:R-:W-:Y:S01]  /*2990*/  IMAD R14, R14, 0x70, R15 ;  /* 0x000000700e0e7824 */ /* 0x000fe200078e020f */
[----:B------:R-:W-:Y:S01]  /*29a0*/  ISETP.GT.U32.OR P3, PT, R26, 0x70, P3 ;  /* 0x000000701a00780c */ /* 0x000fe20001f64470 */
[----:B------:R-:W-:Y:S01]  /*29b0*/  IMAD R15, R34, 0x70, R37 ;  /* 0x00000070220f7824 */ /* 0x000fe200078e0225 */
[----:B------:R-:W-:-:S02]  /*29c0*/  @P1 LOP3.LUT R41, R41, 0x10, RZ, 0xfc, !PT ;  /* 0x0000001029291812 */ /* 0x000fc400078efcff */
[----:B------:R-:W-:Y:S02]  /*29d0*/  ISETP.NE.AND P1, PT, R49, RZ, PT ;  /* 0x000000ff3100720c */ /* 0x000fe40003f25270 */
[----:B------:R-:W-:Y:S02]  /*29e0*/  LOP3.LUT R0, R0, 0xfdffffff, RZ, 0xc0, !PT ;  /* 0xfdffffff00007812 */ /* 0x000fe400078ec0ff */
[----:B------:R-:W-:Y:S01]  /*29f0*/  ISETP.GT.U32.OR P1, PT, R32, 0x70, P1 ;  /* 0x000000702000780c */ /* 0x000fe20000f24470 */
[----:B------:R-:W-:Y:S01]  /*2a00*/  IMAD.IADD R32, R31, 0x1, R20 ;  /* 0x000000011f207824 */ /* 0x000fe200078e0214 */
[----:B------:R-:W-:Y:S02]  /*2a10*/  @P0 LOP3.LUT R0, R0, 0x2000000, RZ, 0xfc, !PT ;  /* 0x0200000000000812 */ /* 0x000fe400078efcff */
[----:B------:R-:W-:Y:S01]  /*2a20*/  IADD3 R34, PT, PT, R33, UR4, RZ ;  /* 0x0000000421227c10 */ /* 0x000fe2000fffe0ff */
[----:B------:R-:W-:Y:S01]  /*2a30*/  UMOV UR4, 0x400 ;  /* 0x0000040000047882 */ /* 0x000fe20000000000 */
[----:B------:R-:W-:Y:S01]  /*2a40*/  LOP3.LUT R0, R0, 0xefffffff, RZ, 0xc0, !PT ;  /* 0xefffffff00007812 */ /* 0x000fe200078ec0ff */
[----:B------:R-:W-:Y:S01]  /*2a50*/  ULEA UR4, UR5, UR4, 0x18 ;  /* 0x0000000405047291 */ /* 0x000fe2000f8ec0ff */
[----:B------:R-:W-:-:S02]  /*2a60*/  ISETP.GT.U32.OR P4, PT, R27, 0x70, P4 ;  /* 0x000000701b00780c */ /* 0x000fc40002784470 */
[----:B------:R-:W-:Y:S02]  /*2a70*/  ISETP.NE.AND P0, PT, R47, RZ, PT ;  /* 0x000000ff2f00720c */ /* 0x000fe40003f05270 */
[----:B------:R-:W-:Y:S02]  /*2a80*/  LOP3.LUT R41, R41, 0xfffffffb, RZ, 0xc0, !PT ;  /* 0xfffffffb29297812 */ /* 0x000fe400078ec0ff */
[----:B------:R-:W-:Y:S02]  /*2a90*/  @P1 LOP3.LUT R0, R0, 0x10000000, RZ, 0xfc, !PT ;  /* 0x1000000000001812 */ /* 0x000fe400078efcff */
[----:B------:R-:W-:Y:S01]  /*2aa0*/  ISETP.GT.U32.OR P0, PT, R38, 0x70, P0 ;  /* 0x000000702600780c */ /* 0x000fe20000704470 */
[----:B------:R-:W-:Y:S01]  /*2ab0*/  IMAD.IADD R38, R35, 0x1, R34 ;  /* 0x0000000123267824 */ /* 0x000fe200078e0222 */
[----:B------:R-:W-:Y:S02]  /*2ac0*/  LOP3.LUT P1, RZ, R0, 0x4, RZ, 0xc0, !PT ;  /* 0x0000000400ff7812 */ /* 0x000fe4000782c0ff */
[----:B------:R-:W-:Y:S01]  /*2ad0*/  ISETP.NE.AND P6, PT, R48, RZ, PT ;  /* 0x000000ff3000720c */ /* 0x000fe20003fc5270 */
[----:B------:R-:W-:Y:S01]  /*2ae0*/  IMAD R17, R17, 0x70, R38 ;  /* 0x0000007011117824 */ /* 0x000fe200078e0226 */
[----:B------:R-:W-:-:S02]  /*2af0*/  P2R R37, PR, RZ, 0x2 ;  /* 0x00000002ff257803 */ /* 0x000fc40000000000 */
[----:B------:R-:W-:Y:S02]  /*2b00*/  CS2R R48, SRZ ;  /* 0x0000000000307805 */ /* 0x000fe4000001ff00 */
[----:B------:R-:W-:Y:S02]  /*2b10*/  LOP3.LUT P1, RZ, R0, 0x2, RZ, 0xc0, !PT ;  /* 0x0000000200ff7812 */ /* 0x000fe4000782c0ff */
[----:B------:R-:W-:Y:S02]  /*2b20*/  ISETP.GT.U32.OR P6, PT, R32, 0x70, P6 ;  /* 0x000000702000780c */ /* 0x000fe400037c4470 */
[----:B------:R-:W-:Y:S02]  /*2b30*/  P2R R33, PR, RZ, 0x2 ;  /* 0x00000002ff217803 */ /* 0x000fe40000000000 */
[C---:B------:R-:W-:Y:S02]  /*2b40*/  LOP3.LUT P1, RZ, R0.reuse, 0x1, RZ, 0xc0, !PT ;  /* 0x0000000100ff7812 */ /* 0x040fe4000782c0ff */
[----:B------:R-:W-:-:S02]  /*2b50*/  LOP3.LUT R0, R0, 0xff7fffff, RZ, 0xc0, !PT ;  /* 0xff7fffff00007812 */ /* 0x000fc400078ec0ff */
[----:B------:R-:W-:Y:S02]  /*2b60*/  ISETP.GT.U32.OR P1, PT, R29, 0x70, P1 ;  /* 0x000000701d00780c */ /* 0x000fe40000f24470 */
[----:B------:R-:W-:Y:S02]  /*2b70*/  @P2 LOP3.LUT R0, R0, 0x800000, RZ, 0xfc, !PT ;  /* 0x0080000000002812 */ /* 0x000fe400078efcff */
[----:B------:R-:W-:Y:S02]  /*2b80*/  @P0 LOP3.LUT R41, R41, 0x4, RZ, 0xfc, !PT ;  /* 0x0000000429290812 */ /* 0x000fe400078efcff */
[C---:B------:R-:W-:Y:S02]  /*2b90*/  LOP3.LUT P2, RZ, R0.reuse, 0x2000, RZ, 0xc0, !PT ;  /* 0x0000200000ff7812 */ /* 0x040fe4000784c0ff */
[----:B------:R-:W-:Y:S02]  /*2ba0*/  LOP3.LUT R0, R0, 0xffdfffff, RZ, 0xc0, !PT ;  /* 0xffdfffff00007812 */ /* 0x000fe400078ec0ff */
[----:B------:R-:W-:-:S02]  /*2bb0*/  ISETP.NE.AND P0, PT, R45, RZ, PT ;  /* 0x000000ff2d00720c */ /* 0x000fc40003f05270 */
[----:B------:R-:W-:Y:S02]  /*2bc0*/  @P3 LOP3.LUT R0, R0, 0x200000, RZ, 0xfc, !PT ;  /* 0x0020000000003812 */ /* 0x000fe400078efcff */
[----:B------:R-:W-:Y:S02]  /*2bd0*/  ISETP.GT.U32.OR P0, PT, R39, 0x70, P0 ;  /* 0x000000702700780c */ /* 0x000fe40000704470 */
[----:B------:R-:W-:Y:S02]  /*2be0*/  LOP3.LUT R0, R0, 0xfff7ffff, RZ, 0xc0, !PT ;  /* 0xfff7ffff00007812 */ /* 0x000fe400078ec0ff */
[----:B------:R-:W-:Y:S02]  /*2bf0*/  P2R R39, PR, RZ, 0x1 ;  /* 0x00000001ff277803 */ /* 0x000fe40000000000 */
[----:B------:R-:W-:Y:S02]  /*2c00*/  @P4 LOP3.LUT R0, R0, 0x80000, RZ, 0xfc, !PT ;  /* 0x0008000000004812 */ /* 0x000fe400078efcff */
[----:B------:R-:W-:-:S02]  /*2c10*/  LOP3.LUT P0, RZ, R41, 0x4, RZ, 0xc0, !PT ;  /* 0x0000000429ff7812 */ /* 0x000fc4000780c0ff */
[----:B------:R-:W-:Y:S02]  /*2c20*/  LOP3.LUT R0, R0, 0xfffdffff, RZ, 0xc0, !PT ;  /* 0xfffdffff00007812 */ /* 0x000fe400078ec0ff */
[----:B------:R-:W-:Y:S02]  /*2c30*/  ISETP.GT.U32.OR P0, PT, R22, 0x70, P0 ;  /* 0x000000701600780c */ /* 0x000fe40000704470 */
[----:B------:R-:W-:Y:S02]  /*2c40*/  @P5 LOP3.LUT R0, R0, 0x20000, RZ, 0xfc, !PT ;  /* 0x0002000000005812 */ /* 0x000fe400078efcff */
[----:B------:R-:W-:Y:S02]  /*2c50*/  ISETP.GT.U32.OR P6, PT, R23, 0x70, P6 ;  /* 0x000000701700780c */ /* 0x000fe400037c4470 */
[----:B------:R-:W-:Y:S02]  /*2c60*/  LOP3.LUT R0, R0, 0xffff7fff, RZ, 0xc0, !PT ;  /* 0xffff7fff00007812 */ /* 0x000fe400078ec0ff */
[C---:B------:R-:W-:Y:S01]  /*2c70*/  IADD3 R31, PT, PT, R35.reuse, R22, RZ ;  /* 0x00000016231f7210 */ /* 0x040fe20007ffe0ff */
[----:B------:R-:W-:Y:S01]  /*2c80*/  IMAD.IADD R35, R35, 0x1, R23 ;  /* 0x0000000123237824 */ /* 0x000fe200078e0217 */
[----:B------:R-:W-:Y:S01]  /*2c90*/  @P1 LOP3.LUT R0, R0, 0x8000, RZ, 0xfc, !PT ;  /* 0x0000800000001812 */ /* 0x000fe200078efcff */
[----:B------:R-:W-:Y:S01]  /*2ca0*/  IMAD.MOV.U32 R23, RZ, RZ, RZ ;  /* 0x000000ffff177224 */ /* 0x000fe200078e00ff */
[----:B------:R-:W-:Y:S01]  /*2cb0*/  ISETP.NE.AND P1, PT, R33, RZ, PT ;  /* 0x000000ff2100720c */ /* 0x000fe20003f25270 */
[--C-:B------:R-:W-:Y:S01]  /*2cc0*/  IMAD R18, R18, 0x70, R31.reuse ;  /* 0x0000007012127824 */ /* 0x100fe200078e021f */
[----:B------:R-:W-:Y:S01]  /*2cd0*/  LOP3.LUT R0, R0, 0xfffffffe, RZ, 0xc0, !PT ;  /* 0xfffffffe00007812 */ /* 0x000fe200078ec0ff */
[----:B------:R-:W-:Y:S01]  /*2ce0*/  IMAD R19, R19, 0x70, R31 ;  /* 0x0000007013137824 */ /* 0x000fe200078e021f */
[----:B------:R-:W-:Y:S01]  /*2cf0*/  ISETP.GT.U32.OR P1, PT, R30, 0x70, P1 ;  /* 0x000000701e00780c */ /* 0x000fe20000f24470 */
[--C-:B------:R-:W-:Y:S01]  /*2d00*/  IMAD R20, R20, 0x70, R35.reuse ;  /* 0x0000007014147824 */ /* 0x100fe200078e0223 */
[----:B------:R-:W-:Y:S01]  /*2d10*/  LOP3.LUT P3, RZ, R41, 0x1, RZ, 0xc0, !PT ;  /* 0x0000000129ff7812 */ /* 0x000fe2000786c0ff */
[----:B------:R-:W-:Y:S01]  /*2d20*/  IMAD R21, R21, 0x70, R35 ;  /* 0x0000007015157824 */ /* 0x000fe200078e0223 */
[----:B------:R-:W-:-:S02]  /*2d30*/  LOP3.LUT P5, RZ, R41, 0x10, RZ, 0xc0, !PT ;  /* 0x0000001029ff7812 */ /* 0x000fc400078ac0ff */
[----:B------:R-:W-:Y:S02]  /*2d40*/  CS2R R30, SRZ ;  /* 0x00000000001e7805 */ /* 0x000fe4000001ff00 */
[----:B------:R-:W-:Y:S02]  /*2d50*/  LOP3.LUT P4, RZ, R41, 0x2, RZ, 0xc0, !PT ;  /* 0x0000000229ff7812 */ /* 0x000fe4000788c0ff */
[----:B------:R-:W-:Y:S02]  /*2d60*/  CS2R R32, SRZ ;  /* 0x0000000000207805 */ /* 0x000fe4000001ff00 */
[----:B------:R-:W-:Y:S01]  /*2d70*/  ISETP.GT.U32.OR P3, PT, R44, 0x70, P3 ;  /* 0x000000702c00780c */ /* 0x000fe20001f64470 */
[----:B------:R-:W-:Y:S01]  /*2d80*/  IMAD.MOV.U32 R44, RZ, RZ, RZ ;  /* 0x000000ffff2c7224 */ /* 0x000fe200078e00ff */
[----:B------:R-:W-:Y:S01]  /*2d90*/  ISETP.GT.U32.OR P5, PT, R46, 0x70, P5 ;  /* 0x000000702e00780c */ /* 0x000fe20002fa4470 */
[----:B------:R-:W-:Y:S01]  /*2da0*/  IMAD.MOV.U32 R46, RZ, RZ, RZ ;  /* 0x000000ffff2e7224 */ /* 0x000fe200078e00ff */
[----:B------:R-:W-:-:S02]  /*2db0*/  ISETP.GT.U32.OR P2, PT, R40, 0x70, P2 ;  /* 0x000000702800780c */ /* 0x000fc40001744470 */
[----:B------:R-:W-:Y:S02]  /*2dc0*/  @P1 LOP3.LUT R0, R0, 0x1, RZ, 0xfc, !PT ;  /* 0x0000000100001812 */ /* 0x000fe400078efcff */
[----:B------:R-:W-:Y:S02]  /*2dd0*/  ISETP.NE.AND P1, PT, R37, RZ, PT ;  /* 0x000000ff2500720c */ /* 0x000fe40003f25270 */
[----:B------:R-:W-:Y:S02]  /*2de0*/  LOP3.LUT R0, R0, 0xfffffffb, RZ, 0xc0, !PT ;  /* 0xfffffffb00007812 */ /* 0x000fe400078ec0ff */
[----:B------:R-:W-:Y:S01]  /*2df0*/  ISETP.GT.U32.OR P1, PT, R36, 0x70, P1 ;  /* 0x000000702400780c */ /* 0x000fe20000f24470 */
[----:B------:R-:W-:Y:S01]  /*2e00*/  IMAD.MOV.U32 R36, RZ, RZ, RZ ;  /* 0x000000ffff247224 */ /* 0x000fe200078e00ff */
[----:B------:R-:W-:Y:S02]  /*2e10*/  @P0 LOP3.LUT R0, R0, 0x4, RZ, 0xfc, !PT ;  /* 0x0000000400000812 */ /* 0x000fe400078efcff */
[----:B------:R-:W-:-:S02]  /*2e20*/  ISETP.NE.AND P0, PT, R39, RZ, PT ;  /* 0x000000ff2700720c */ /* 0x000fc40003f05270 */
[----:B------:R-:W-:Y:S02]  /*2e30*/  LOP3.LUT R0, R0, 0xffffdfff, RZ, 0xc0, !PT ;  /* 0xffffdfff00007812 */ /* 0x000fe400078ec0ff */
[----:B------:R-:W-:Y:S02]  /*2e40*/  ISETP.GT.U32.OR P0, PT, R34, 0x70, P0 ;  /* 0x000000702200780c */ /* 0x000fe40000704470 */
[----:B------:R-:W-:Y:S02]  /*2e50*/  CS2R R34, SRZ ;  /* 0x0000000000227805 */ /* 0x000fe4000001ff00 */
[----:B------:R-:W-:Y:S02]  /*2e60*/  ISETP.GT.U32.OR P4, PT, R42, 0x70, P4 ;  /* 0x000000702a00780c */ /* 0x000fe40002784470 */
[----:B------:R-:W-:Y:S02]  /*2e70*/  MOV R52, RZ ;  /* 0x000000ff00347202 */ /* 0x000fe40000000f00 */
[----:B------:R-:W-:-:S05]  /*2e80*/  LEA R24, R24, UR4, 0x2 ;  /* 0x0000000418187c11 */ /* 0x000fca000f8e10ff */
[----:B------:R-:W-:Y:S02]  /*2e90*/  @P0 LOP3.LUT R0, R0, 0x2000, RZ, 0xfc, !PT ;  /* 0x0000200000000812 */ /* 0x000fe400078efcff */
[----:B------:R-:W-:Y:S02]  /*2ea0*/  ISETP.NE.AND P0, PT, R43, RZ, PT ;  /* 0x000000ff2b00720c */ /* 0x000fe40003f05270 */
[----:B------:R-:W-:-:S04]  /*2eb0*/  LOP3.LUT R0, R0, 0xfffffffd, RZ, 0xc0, !PT ;  /* 0xfffffffd00007812 */ /* 0x000fc800078ec0ff */
[----:B------:R-:W-:-:S07]  /*2ec0*/  @P6 LOP3.LUT R0, R0, 0x2, RZ, 0xfc, !PT ;  /* 0x0000000200006812 */ /* 0x000fce00078efcff */
.L_x_49:
[----:B------:R-:W0:Y:S01]  /*2ed0*/  LDC.64 R26, c[0x0][0x380] ;  /* 0x0000e000ff1a7b82 */ /* 0x000e220000000a00 */
[----:B------:R-:W-:Y:S01]  /*2ee0*/  P2R R22, PR, RZ, 0x20 ;  /* 0x00000020ff167803 */ /* 0x000fe20000000000 */
[----:B------:R-:W-:Y:S01]  /*2ef0*/  IMAD.MOV.U32 R50, RZ, RZ, RZ ;  /* 0x000000ffff327224 */ /* 0x000fe200078e00ff */
[C---:B------:R-:W-:Y:S01]  /*2f00*/  LOP3.LUT P5, RZ, R0.reuse, 0x4, RZ, 0xc0, !PT ;  /* 0x0000000400ff7812 */ /* 0x040fe200078ac0ff */
[----:B------:R-:W-:Y:S01]  /*2f10*/  IMAD.MOV.U32 R47, RZ, RZ, RZ ;  /* 0x000000ffff2f7224 */ /* 0x000fe200078e00ff */
[----:B------:R-:W-:Y:S02]  /*2f20*/  P2R R53, PR, RZ, 0x1 ;  /* 0x00000001ff357803 */ /* 0x000fe40000000000 */
[C---:B------:R-:W-:Y:S02]  /*2f30*/  LOP3.LUT P0, RZ, R0.reuse, 0x2, RZ, 0xc0, !PT ;  /* 0x0000000200ff7812 */ /* 0x040fe4000780c0ff */
[----:B------:R-:W-:-:S07]  /*2f40*/  LOP3.LUT P6, RZ, R0, 0x1, RZ, 0xc0, !PT ;  /* 0x0000000100ff7812 */ /* 0x000fce00078cc0ff */
[----:B------:R-:W-:-:S04]  /*2f50*/  @!P5 IMAD R39, R23, 0x18800, R18 ;  /* 0x000188001727d824 */ /* 0x000fc800078e0212 */
[----:B------:R-:W-:Y:S02]  /*2f60*/  @!P0 IMAD R29, R23, 0x18800, R20 ;  /* 0x00018800171d8824 */ /* 0x000fe400078e0214 */
[----:B0-----:R-:W-:-:S04]  /*2f70*/  @!P5 IMAD.WIDE R38, R39, 0x4, R26 ;  /* 0x000000042726d825 */ /* 0x001fc800078e021a */
[----:B------:R-:W-:Y:S01]  /*2f80*/  @!P0 IMAD.WIDE R28, R29, 0x4, R26 ;  /* 0x000000041d1c8825 */ /* 0x000fe200078e021a */
[----:B------:R0:W2:Y:S01]  /*2f90*/  @!P5 LDG.E.CONSTANT R50, desc[UR6][R38.64] ;  /* 0x000000062632d981 */ /* 0x0000a2000c1e9900 */
[----:B------:R-:W-:Y:S02]  /*2fa0*/  ISETP.NE.AND P5, PT, R22, RZ, PT ;  /* 0x000000ff1600720c */ /* 0x000fe40003fa5270 */
[C---:B------:R-:W-:Y:S01]  /*2fb0*/  @!P2 IMAD R57, R23.reuse, 0x18800, R11 ;  /* 0x000188001739a824 */ /* 0x040fe200078e020b */
[----:B------:R1:W3:Y:S01]  /*2fc0*/  @!P0 LDG.E.CONSTANT R47, desc[UR6][R28.64] ;  /* 0x000000061c2f8981 */ /* 0x0002e2000c1e9900 */
[----:B------:R-:W-:Y:S02]  /*2fd0*/  IMAD.MOV.U32 R25, RZ, RZ, RZ ;  /* 0x000000ffff197224 */ /* 0x000fe400078e00ff */
[C---:B------:R-:W-:Y:S02]  /*2fe0*/  @!P1 IMAD R41, R23.reuse, 0x18800, R10 ;  /* 0x0001880017299824 */ /* 0x040fe400078e020a */
[----:B------:R-:W-:Y:S01]  /*2ff0*/  @!P3 IMAD R59, R23, 0x18800, R12 ;  /* 0x00018800173bb824 */ /* 0x000fe200078e020c */
[----:B------:R-:W-:Y:S01]  /*3000*/  MOV R37, RZ ;  /* 0x000000ff00257202 */ /* 0x000fe20000000f00 */
[----:B0-----:R-:W-:Y:S01]  /*3010*/  @!P2 IMAD.WIDE R38, R57, 0x4, R26 ;  /* 0x000000043926a825 */ /* 0x001fe200078e021a */
[----:B------:R-:W-:-:S02]  /*3020*/  LOP3.LUT P0, RZ, R0, 0x10000000, RZ, 0xc0, !PT ;  /* 0x1000000000ff7812 */ /* 0x000fc4000780c0ff */
[----:B------:R-:W-:Y:S01]  /*3030*/  CS2R R60, SRZ ;  /* 0x00000000003c7805 */ /* 0x000fe2000001ff00 */
[----:B------:R-:W-:Y:S01]  /*3040*/  BAR.SYNC.DEFER_BLOCKING 0x0 ;  /* 0x0000000000007b1d */ /* 0x000fe20000010000 */
[----:B------:R-:W-:Y:S02]  /*3050*/  IMAD.MOV.U32 R22, RZ, RZ, RZ ;  /* 0x000000ffff167224 */ /* 0x000fe400078e00ff */
[----:B------:R-:W-:-:S04]  /*3060*/  @!P1 IMAD.WIDE R40, R41, 0x4, R26 ;  /* 0x0000000429289825 */ /* 0x000fc800078e021a */
[----:B-1----:R-:W-:Y:S01]  /*3070*/  @!P3 IMAD.WIDE R28, R59, 0x4, R26 ;  /* 0x000000043b1cb825 */ /* 0x002fe200078e021a */
[----:B------:R0:W4:Y:S03]  /*3080*/  @!P2 LDG.E.CONSTANT R25, desc[UR6][R38.64] ;  /* 0x000000062619a981 */ /* 0x000126000c1e9900 */
[C---:B------:R-:W-:Y:S01]  /*3090*/  @!P6 IMAD R43, R23.reuse, 0x18800, R9 ;  /* 0x00018800172be824 */ /* 0x040fe200078e0209 */
[----:B------:R1:W5:Y:S01]  /*30a0*/  @!P1 LDG.E.CONSTANT R37, desc[UR6][R40.64] ;  /* 0x0000000628259981 */ /* 0x000362000c1e9900 */
[C---:B------:R-:W-:Y:S02]  /*30b0*/  @!P4 IMAD R58, R23.reuse, 0x18800, R13 ;  /* 0x00018800173ac824 */ /* 0x040fe400078e020d */
[----:B------:R-:W-:Y:S01]  /*30c0*/  IMAD R57, R23, 0x18800, R2 ;  /* 0x0001880017397824 */ /* 0x000fe200078e0202 */
[----:B------:R1:W5:Y:S01]  /*30d0*/  @!P3 LDG.E.CONSTANT R22, desc[UR6][R28.64] ;  /* 0x000000061c16b981 */ /* 0x000362000c1e9900 */
[----:B------:R-:W-:-:S02]  /*30e0*/  IMAD.MOV.U32 R45, RZ, RZ, RZ ;  /* 0x000000ffff2d7224 */ /* 0x000fc400078e00ff */
[----:B0-----:R-:W-:Y:S02]  /*30f0*/  @!P5 IMAD R39, R23, 0x18800, R14 ;  /* 0x000188001727d824 */ /* 0x001fe400078e020e */
[----:B------:R-:W-:Y:S02]  /*3100*/  IMAD.MOV.U32 R59, RZ, RZ, RZ ;  /* 0x000000ffff3b7224 */ /* 0x000fe400078e00ff */
[----:B------:R-:W-:-:S04]  /*3110*/  @!P6 IMAD.WIDE R42, R43, 0x4, R26 ;  /* 0x000000042b2ae825 */ /* 0x000fc800078e021a */
[--C-:B-1----:R-:W-:Y:S01]  /*3120*/  @!P4 IMAD.WIDE R40, R58, 0x4, R26.reuse ;  /* 0x000000043a28c825 */ /* 0x102fe200078e021a */
[----:B------:R-:W5:Y:S03]  /*3130*/  @!P6 LDG.E.CONSTANT R45, desc[UR6][R42.64] ;  /* 0x000000062a2de981 */ /* 0x000f66000c1e9900 */
[--C-:B------:R-:W-:Y:S01]  /*3140*/  @!P5 IMAD.WIDE R38, R39, 0x4, R26.reuse ;  /* 0x000000042726d825 */ /* 0x100fe200078e021a */
[----:B------:R-:W5:Y:S03]  /*3150*/  @!P4 LDG.E.CONSTANT R61, desc[UR6][R40.64] ;  /* 0x00000006283dc981 */ /* 0x000f66000c1e9900 */
[----:B------:R-:W-:Y:S01]  /*3160*/  IMAD.WIDE R28, R57, 0x4, R26 ;  /* 0x00000004391c7825 */ /* 0x000fe200078e021a */
[----:B------:R-:W5:Y:S04]  /*3170*/  @!P5 LDG.E.CONSTANT R60, desc[UR6][R38.64] ;  /* 0x00000006263cd981 */ /* 0x000f68000c1e9900 */
[----:B------:R-:W5:Y:S01]  /*3180*/  @!P0 LDG.E.CONSTANT R59, desc[UR6][R28.64] ;  /* 0x000000061c3b8981 */ /* 0x000f62000c1e9900 */
[----:B------:R-:W-:Y:S01]  /*3190*/  LOP3.LUT P6, RZ, R0, 0x80000000, RZ, 0xc0, !PT ;  /* 0x8000000000ff7812 */ /* 0x000fe200078cc0ff */
[----:B------:R-:W-:Y:S01]  /*31a0*/  BSSY.RECONVERGENT B0, `(.L_x_0) ;  /* 0x0000015000007945 */ /* 0x000fe20003800200 */
[----:B------:R-:W-:Y:S01]  /*31b0*/  ISETP.NE.AND P0, PT, R53, RZ, PT ;  /* 0x000000ff3500720c */ /* 0x000fe20003f05270 */
[----:B--2---:R0:W-:Y:S04]  /*31c0*/  STS [R24+0x4], R50 ;  /* 0x0000043218007388 */ /* 0x0041e80000000800 */
[----:B---3--:R0:W-:Y:S04]  /*31d0*/  STS [R24+0x8], R47 ;  /* 0x0000082f18007388 */ /* 0x0081e80000000800 */
[----:B----4-:R0:W-:Y:S04]  /*31e0*/  STS [R24+0x14], R25 ;  /* 0x0000141918007388 */ /* 0x0101e80000000800 */
[----:B-----5:R0:W-:Y:S04]  /*31f0*/  STS [R24+0x10], R37 ;  /* 0x0000102518007388 */ /* 0x0201e80000000800 */
[----:B------:R0:W-:Y:S04]  /*3200*/  STS [R24+0x18], R22 ;  /* 0x0000181618007388 */ /* 0x0001e80000000800 */
[----:B------:R0:W-:Y:S04]  /*3210*/  STS [R24+0xc], R45 ;  /* 0x00000c2d18007388 */ /* 0x0001e80000000800 */
[----:B------:R0:W-:Y:S04]  /*3220*/  STS [R24+0x1c], R61 ;  /* 0x00001c3d18007388 */ /* 0x0001e80000000800 */
[----:B------:R0:W-:Y:S04]  /*3230*/  STS [R24+0x20], R60 ;  /* 0x0000203c18007388 */ /* 0x0001e80000000800 */
[----:B------:R0:W-:Y:S01]  /*3240*/  STS [R24], R59 ;  /* 0x0000003b18007388 */ /* 0x0001e20000000800 */
[----:B------:R-:W-:Y:S05]  /*3250*/  @P6 BRA `(.L_x_1) ;  /* 0x0000000000246947 */ /* 0x000fea0003800000 */
[----:B------:R-:W-:Y:S01]  /*3260*/  LOP3.LUT P6, RZ, R0, 0x8000000, RZ, 0xc0, !PT ;  /* 0x0800000000ff7812 */ /* 0x000fe200078cc0ff */
[----:B------:R-:W-:Y:S01]  /*3270*/  BSSY.RECONVERGENT B1, `(.L_x_2) ;  /* 0x0000006000017945 */ /* 0x000fe20003800200 */
[----:B------:R-:W-:-:S11]  /*3280*/  HFMA2 R39, -RZ, RZ, 0, 0 ;  /* 0x00000000ff277431 */ /* 0x000fd600000001ff */
[----:B------:R-:W-:Y:S05]  /*3290*/  @P6 BRA `(.L_x_3) ;  /* 0x00000000000c6947 */ /* 0x000fea0003800000 */
[----:B------:R-:W-:-:S04]  /*32a0*/  IMAD R39, R23, 0x18800, R3 ;  /* 0x0001880017277824 */ /* 0x000fc800078e0203 */
[----:B------:R-:W-:-:S06]  /*32b0*/  IMAD.WIDE R38, R39, 0x4, R26 ;  /* 0x0000000427267825 */ /* 0x000fcc00078e021a */
[----:B------:R1:W5:Y:S02]  /*32c0*/  LDG.E.CONSTANT R39, desc[UR6][R38.64] ;  /* 0x0000000626277981 */ /* 0x000364000c1e9900 */
.L_x_3:
[----:B------:R-:W-:Y:S05]  /*32d0*/  BSYNC.RECONVERGENT B1 ;  /* 0x0000000000017941 */ /* 0x000fea0003800200 */
.L_x_2:
[----:B-----5:R2:W-:Y:S02]  /*32e0*/  STS [R24+0x24], R39 ;  /* 0x0000242718007388 */ /* 0x0205e40000000800 */
.L_x_1:
[----:B------:R-:W-:Y:S05]  /*32f0*/  BSYNC.RECONVERGENT B0 ;  /* 0x0000000000007941 */ /* 0x000fea0003800200 */
.L_x_0:
[----:B------:R-:W-:Y:S01]  /*3300*/  LOP3.LUT P6, RZ, R0, 0x40000000, RZ, 0xc0, !PT ;  /* 0x4000000000ff7812 */ /* 0x000fe200078cc0ff */
[----:B------:R-:W-:-:S12]  /*3310*/  BSSY.RECONVERGENT B0, `(.L_x_4) ;  /* 0x000000b000007945 */ /* 0x000fd80003800200 */
[----:B------:R-:W-:Y:S05]  /*3320*/  @P6 BRA `(.L_x_5) ;  /* 0x0000000000246947 */ /* 0x000fea0003800000 */
[----:B------:R-:W-:Y:S01]  /*3330*/  LOP3.LUT P6, RZ, R0, 0x4000000, RZ, 0xc0, !PT ;  /* 0x0400000000ff7812 */ /* 0x000fe200078cc0ff */
[----:B------:R-:W-:Y:S01]  /*3340*/  BSSY.RECONVERGENT B1, `(.L_x_6) ;  /* 0x0000006000017945 */ /* 0x000fe20003800200 */
[----:B--2---:R-:W-:-:S11]  /*3350*/  IMAD.MOV.U32 R39, RZ, RZ, RZ ;  /* 0x000000ffff277224 */ /* 0x004fd600078e00ff */
[----:B------:R-:W-:Y:S05]  /*3360*/  @P6 BRA `(.L_x_7) ;  /* 0x00000000000c6947 */ /* 0x000fea0003800000 */
[----:B------:R-:W-:-:S04]  /*3370*/  IMAD R39, R23, 0x18800, R15 ;  /* 0x0001880017277824 */ /* 0x000fc800078e020f */
[----:B-1----:R-:W-:-:S06]  /*3380*/  IMAD.WIDE R38, R39, 0x4, R26 ;  /* 0x0000000427267825 */ /* 0x002fcc00078e021a */
[----:B------:R2:W5:Y:S02]  /*3390*/  LDG.E.CONSTANT R39, desc[UR6][R38.64] ;  /* 0x0000000626277981 */ /* 0x000564000c1e9900 */
.L_x_7:
[----:B------:R-:W-:Y:S05]  /*33a0*/  BSYNC.RECONVERGENT B1 ;  /* 0x0000000000017941 */ /* 0x000fea0003800200 */
.L_x_6:
[----:B-----5:R3:W-:Y:S02]  /*33b0*/  STS [R24+0x28], R39 ;  /* 0x0000282718007388 */ /* 0x0207e40000000800 */
.L_x_5:
[----:B------:R-:W-:Y:S05]  /*33c0*/  BSYNC.RECONVERGENT B0 ;  /* 0x0000000000007941 */ /* 0x000fea0003800200 */
.L_x_4:
[----:B------:R-:W-:Y:S01]  /*33d0*/  LOP3.LUT P6, RZ, R0, 0x20000000, RZ, 0xc0, !PT ;  /* 0x2000000000ff7812 */ /* 0x000fe200078cc0ff */
[----:B------:R-:W-:-:S12]  /*33e0*/  BSSY.RECONVERGENT B0, `(.L_x_8) ;  /* 0x000000b000007945 */ /* 0x000fd80003800200 */
[----:B------:R-:W-:Y:S05]  /*33f0*/  @P6 BRA `(.L_x_9) ;  /* 0x0000000000246947 */ /* 0x000fea0003800000 */
[----:B------:R-:W-:Y:S01]  /*3400*/  LOP3.LUT P6, RZ, R0, 0x2000000, RZ, 0xc0, !PT ;  /* 0x0200000000ff7812 */ /* 0x000fe200078cc0ff */
[----:B------:R-:W-:Y:S01]  /*3410*/  BSSY.RECONVERGENT B1, `(.L_x_10) ;  /* 0x0000006000017945 */ /* 0x000fe20003800200 */
[----:B--23--:R-:W-:-:S11]  /*3420*/  IMAD.MOV.U32 R39, RZ, RZ, RZ ;  /* 0x000000ffff277224 */ /* 0x00cfd600078e00ff */
[----:B------:R-:W-:Y:S05]  /*3430*/  @P6 BRA `(.L_x_11) ;  /* 0x00000000000c6947 */ /* 0x000fea0003800000 */
[----:B------:R-:W-:-:S04]  /*3440*/  IMAD R39, R23, 0x18800, R16 ;  /* 0x0001880017277824 */ /* 0x000fc800078e0210 */
[----:B-1----:R-:W-:-:S06]  /*3450*/  IMAD.WIDE R38, R39, 0x4, R26 ;  /* 0x0000000427267825 */ /* 0x002fcc00078e021a */
[----:B------:R2:W5:Y:S02]  /*3460*/  LDG.E.CONSTANT R39, desc[UR6][R38.64] ;  /* 0x0000000626277981 */ /* 0x000564000c1e9900 */
.L_x_11:
[----:B------:R-:W-:Y:S05]  /*3470*/  BSYNC.RECONVERGENT B1 ;  /* 0x0000000000017941 */ /* 0x000fea0003800200 */
.L_x_10:
[----:B-----5:R4:W-:Y:S02]  /*3480*/  STS [R24+0x2c], R39 ;  /* 0x00002c2718007388 */ /* 0x0209e40000000800 */
.L_x_9:
[----:B------:R-:W-:Y:S05]  /*3490*/  BSYNC.RECONVERGENT B0 ;  /* 0x0000000000007941 */ /* 0x000fea0003800200 */
.L_x_8:
[----:B------:R-:W-:Y:S01]  /*34a0*/  LOP3.LUT P6, RZ, R0, 0x1000000, RZ, 0xc0, !PT ;  /* 0x0100000000ff7812 */ /* 0x000fe200078cc0ff */
[----:B------:R-:W-:-:S12]  /*34b0*/  BSSY.RECONVERGENT B0, `(.L_x_12) ;  /* 0x000000b000007945 */ /* 0x000fd80003800200 */
[----:B------:R-:W-:Y:S05]  /*34c0*/  @P6 BRA `(.L_x_13) ;  /* 0x0000000000246947 */ /* 0x000fea0003800000 */
[----:B------:R-:W-:Y:S01]  /*34d0*/  LOP3.LUT P6, RZ, R0, 0x800000, RZ, 0xc0, !PT ;  /* 0x0080000000ff7812 */ /* 0x000fe200078cc0ff */
[----:B------:R-:W-:Y:S01]  /*34e0*/  BSSY.RECONVERGENT B1, `(.L_x_14) ;  /* 0x0000006000017945 */ /* 0x000fe20003800200 */
[----:B--234-:R-:W-:-:S11]  /*34f0*/  IMAD.MOV.U32 R39, RZ, RZ, RZ ;  /* 0x000000ffff277224 */ /* 0x01cfd600078e00ff */
[----:B------:R-:W-:Y:S05]  /*3500*/  @P6 BRA `(.L_x_15) ;  /* 0x00000000000c6947 */ /* 0x000fea0003800000 */
[----:B------:R-:W-:-:S04]  /*3510*/  IMAD R39, R23, 0x18800, R4 ;  /* 0x0001880017277824 */ /* 0x000fc800078e0204 */
[----:B-1----:R-:W-:-:S06]  /*3520*/  IMAD.WIDE R38, R39, 0x4, R26 ;  /* 0x0000000427267825 */ /* 0x002fcc00078e021a */
[----:B------:R2:W5:Y:S02]  /*3530*/  LDG.E.CONSTANT R39, desc[UR6][R38.64] ;  /* 0x0000000626277981 */ /* 0x000564000c1e9900 */
.L_x_15:
[----:B------:R-:W-:Y:S05]  /*3540*/  BSYNC.RECONVERGENT B1 ;  /* 0x0000000000017941 */ /* 0x000fea0003800200 */
.L_x_14:
[----:B-----5:R3:W-:Y:S02]  /*3550*/  STS [R24+0x30], R39 ;  /* 0x0000302718007388 */ /* 0x0207e40000000800 */
.L_x_13:
[----:B------:R-:W-:Y:S05]  /*3560*/  BSYNC.RECONVERGENT B0 ;  /* 0x0000000000007941 */ /* 0x000fea0003800200 */
.L_x_12:
[----:B------:R-:W-:Y:S01]  /*3570*/  LOP3.LUT P6, RZ, R0, 0x400000, RZ, 0xc0, !PT ;  /* 0x0040000000ff7812 */ /* 0x000fe200078cc0ff */
[----:B------:R-:W-:-:S12]  /*3580*/  BSSY.RECONVERGENT B0, `(.L_x_16) ;  /* 0x000000b000007945 */ /* 0x000fd80003800200 */
[----:B------:R-:W-:Y:S05]  /*3590*/  @P6 BRA `(.L_x_17) ;  /* 0x0000000000246947 */ /* 0x000fea0003800000 */
[----:B------:R-:W-:Y:S01]  /*35a0*/  LOP3.LUT P6, RZ, R0, 0x200000, RZ, 0xc0, !PT ;  /* 0x0020000000ff7812 */ /* 0x000fe200078cc0ff */
[----:B------:R-:W-:Y:S01]  /*35b0*/  BSSY.RECONVERGENT B1, `(.L_x_18) ;  /* 0x0000006000017945 */ /* 0x000fe20003800200 */
[----:B--234-:R-:W-:-:S11]  /*35c0*/  MOV R39, RZ ;  /* 0x000000ff00277202 */ /* 0x01cfd60000000f00 */
[----:B------:R-:W-:Y:S05]  /*35d0*/  @P6 BRA `(.L_x_19) ;  /* 0x00000000000c6947 */ /* 0x000fea0003800000 */
[----:B------:R-:W-:-:S04]  /*35e0*/  IMAD R39, R23, 0x18800, R5 ;  /* 0x0001880017277824 */ /* 0x000fc800078e0205 */
[----:B-1----:R-:W-:-:S06]  /*35f0*/  IMAD.WIDE R38, R39, 0x4, R26 ;  /* 0x0000000427267825 */ /* 0x002fcc00078e021a */
[----:B------:R2:W5:Y:S02]  /*3600*/  LDG.E.CONSTANT R39, desc[UR6][R38.64] ;  /* 0x0000000626277981 */ /* 0x000564000c1e9900 */
.L_x_19:
[----:B------:R-:W-:Y:S05]  /*3610*/  BSYNC.RECONVERGENT B1 ;  /* 0x0000000000017941 */ /* 0x000fea0003800200 */
.L_x_18:
[----:B-----5:R3:W-:Y:S02]  /*3620*/  STS [R24+0x34], R39 ;  /* 0x0000342718007388 */ /* 0x0207e40000000800 */
.L_x_17:
[----:B------:R-:W-:Y:S05]  /*3630*/  BSYNC.RECONVERGENT B0 ;  /* 0x0000000000007941 */ /* 0x000fea0003800200 */
.L_x_16:
        /* <DEDUP_REMOVED lines=10> */
.L_x_23:
[----:B------:R-:W-:Y:S05]  /*36e0*/  BSYNC.RECONVERGENT B1 ;  /* 0x0000000000017941 */ /* 0x000fea0003800200 */
.L_x_22:
[----:B-----5:R3:W-:Y:S02]  /*36f0*/  STS [R24+0x38], R39 ;  /* 0x0000382718007388 */ /* 0x0207e40000000800 */
.L_x_21:
[----:B------:R-:W-:Y:S05]  /*3700*/  BSYNC.RECONVERGENT B0 ;  /* 0x0000000000007941 */ /* 0x000fea0003800200 */
.L_x_20:
        /* <DEDUP_REMOVED lines=10> */
.L_x_27:
[----:B------:R-:W-:Y:S05]  /*37b0*/  BSYNC.RECONVERGENT B1 ;  /* 0x0000000000017941 */ /* 0x000fea0003800200 */
.L_x_26:
[----:B-----5:R3:W-:Y:S02]  /*37c0*/  STS [R24+0x3c], R39 ;  /* 0x00003c2718007388 */ /* 0x0207e40000000800 */
.L_x_25:
[----:B------:R-:W-:Y:S05]  /*37d0*/  BSYNC.RECONVERGENT B0 ;  /* 0x0000000000007941 */ /* 0x000fea0003800200 */
.L_x_24:
        /* <DEDUP_REMOVED lines=10> */
.L_x_31:
[----:B------:R-:W-:Y:S05]  /*3880*/  BSYNC.RECONVERGENT B1 ;  /* 0x0000000000017941 */ /* 0x000fea0003800200 */
.L_x_30:
[----:B-----5:R3:W-:Y:S02]  /*3890*/  STS [R24+0x40], R39 ;  /* 0x0000402718007388 */ /* 0x0207e40000000800 */
.L_x_29:
[----:B------:R-:W-:Y:S05]  /*38a0*/  BSYNC.RECONVERGENT B0 ;  /* 0x0000000000007941 */ /* 0x000fea0003800200 */
.L_x_28:
[----:B------:R-:W-:Y:S01]  /*38b0*/  LOP3.LUT P6, RZ, R0, 0x4000, RZ, 0xc0, !PT ;  /* 0x0000400000ff7812 */ /* 0x000fe200078cc0ff */
[----:B------:R-:W-:-:S12]  /*38c0*/  BSSY.RECONVERGENT B0, `(.L_x_32) ;  /* 0x000000b000007945 */ /* 0x000fd80003800200 */
[----:B------:R-:W-:Y:S05]  /*38d0*/  @P6 BRA `(.L_x_33) ;  /* 0x0000000000246947 */ /* 0x000fea0003800000 */
[----:B------:R-:W-:Y:S01]  /*38e0*/  LOP3.LUT P6, RZ, R0, 0x2000, RZ, 0xc0, !PT ;  /* 0x0000200000ff7812 */ /* 0x000fe200078cc0ff */
[----:B------:R-:W-:Y:S01]  /*38f0*/  BSSY.RECONVERGENT B1, `(.L_x_34) ;  /* 0x0000006000017945 */ /* 0x000fe20003800200 */
[----:B--234-:R-:W-:-:S11]  /*3900*/  HFMA2 R39, -RZ, RZ, 0, 0 ;  /* 0x00000000ff277431 */ /* 0x01cfd600000001ff */
[----:B------:R-:W-:Y:S05]  /*3910*/  @P6 BRA `(.L_x_35) ;  /* 0x00000000000c6947 */ /* 0x000fea0003800000 */
[----:B------:R-:W-:-:S04]  /*3920*/  IMAD R39, R23, 0x18800, R17 ;  /* 0x0001880017277824 */ /* 0x000fc800078e0211 */
[----:B-1----:R-:W-:-:S06]  /*3930*/  IMAD.WIDE R38, R39, 0x4, R26 ;  /* 0x0000000427267825 */ /* 0x002fcc00078e021a */
[----:B------:R2:W5:Y:S02]  /*3940*/  LDG.E.CONSTANT R39, desc[UR6][R38.64] ;  /* 0x0000000626277981 */ /* 0x000564000c1e9900 */
.L_x_35:
[----:B------:R-:W-:Y:S05]  /*3950*/  BSYNC.RECONVERGENT B1 ;  /* 0x0000000000017941 */ /* 0x000fea0003800200 */
.L_x_34:
[----:B-----5:R3:W-:Y:S02]  /*3960*/  STS [R24+0x44], R39 ;  /* 0x0000442718007388 */ /* 0x0207e40000000800 */
.L_x_33:
[----:B------:R-:W-:Y:S05]  /*3970*/  BSYNC.RECONVERGENT B0 ;  /* 0x0000000000007941 */ /* 0x000fea0003800200 */
.L_x_32:
[----:B------:R-:W-:Y:S01]  /*3980*/  LOP3.LUT P6, RZ, R0, 0x1000, RZ, 0xc0, !PT ;  /* 0x0000100000ff7812 */ /* 0x000fe200078cc0ff */
[----:B------:R-:W-:-:S12]  /*3990*/  BSSY.RECONVERGENT B0, `(.L_x_36) ;  /* 0x0000009000007945 */ /* 0x000fd80003800200 */
[----:B------:R-:W-:Y:S05]  /*39a0*/  @P6 BRA `(.L_x_37) ;  /* 0x00000000001c6947 */ /* 0x000fea0003800000 */
[----:B------:R-:W-:Y:S01]  /*39b0*/  LOP3.LUT P6, RZ, R0, 0x800, RZ, 0xc0, !PT ;  /* 0x0000080000ff7812 */ /* 0x000fe200078cc0ff */
[----:B------:R-:W-:Y:S01]  /*39c0*/  BSSY.RECONVERGENT B1, `(.L_x_38) ;  /* 0x0000004000017945 */ /* 0x000fe20003800200 */
[----:B0-----:R-:W-:-:S11]  /*39d0*/  IMAD.MOV.U32 R25, RZ, RZ, RZ ;  /* 0x000000ffff197224 */ /* 0x001fd600078e00ff */
[----:B------:R-:W-:Y:S05]  /*39e0*/  @P6 BRA `(.L_x_39) ;  /* 0x0000000000046947 */ /* 0x000fea0003800000 */
[----:B------:R0:W5:Y:S02]  /*39f0*/  LDG.E.CONSTANT R25, desc[UR6][R28.64+0x1c0] ;  /* 0x0001c0061c197981 */ /* 0x000164000c1e9900 */
.L_x_39:
[----:B------:R-:W-:Y:S05]  /*3a00*/  BSYNC.RECONVERGENT B1 ;  /* 0x0000000000017941 */ /* 0x000fea0003800200 */
.L_x_38:
[----:B-----5:R0:W-:Y:S02]  /*3a10*/  STS [R24+0x48], R25 ;  /* 0x0000481918007388 */ /* 0x0201e40000000800 */
.L_x_37:
[----:B------:R-:W-:Y:S05]  /*3a20*/  BSYNC.RECONVERGENT B0 ;  /* 0x0000000000007941 */ /* 0x000fea0003800200 */
.L_x_36:
[----:B------:R-:W-:Y:S01]  /*3a30*/  LOP3.LUT P6, RZ, R0, 0x400, RZ, 0xc0, !PT ;  /* 0x0000040000ff7812 */ /* 0x000fe200078cc0ff */
[----:B------:R-:W-:-:S12]  /*3a40*/  BSSY.RECONVERGENT B0, `(.L_x_40) ;  /* 0x000000b000007945 */ /* 0x000fd80003800200 */
[----:B------:R-:W-:Y:S05]  /*3a50*/  @P6 BRA `(.L_x_41) ;  /* 0x0000000000246947 */ /* 0x000fea0003800000 */
[----:B------:R-:W-:Y:S01]  /*3a60*/  LOP3.LUT P6, RZ, R0, 0x200, RZ, 0xc0, !PT ;  /* 0x0000020000ff7812 */ /* 0x000fe200078cc0ff */
[----:B------:R-:W-:Y:S01]  /*3a70*/  BSSY.RECONVERGENT B1, `(.L_x_42) ;  /* 0x0000006000017945 */ /* 0x000fe20003800200 */
[----:B0-----:R-:W-:-:S11]  /*3a80*/  IMAD.MOV.U32 R29, RZ, RZ, RZ ;  /* 0x000000ffff1d7224 */ /* 0x001fd600078e00ff */
[----:B------:R-:W-:Y:S05]  /*3a90*/  @P6 BRA `(.L_x_43) ;  /* 0x00000000000c6947 */ /* 0x000fea0003800000 */
[----:B------:R-:W-:-:S04]  /*3aa0*/  IMAD R29, R23, 0x18800, R19 ;  /* 0x00018800171d7824 */ /* 0x000fc800078e0213 */
[----:B------:R-:W-:-:S06]  /*3ab0*/  IMAD.WIDE R28, R29, 0x4, R26 ;  /* 0x000000041d1c7825 */ /* 0x000fcc00078e021a */
[----:B------:R0:W5:Y:S02]  /*3ac0*/  LDG.E.CONSTANT R29, desc[UR6][R28.64] ;  /* 0x000000061c1d7981 */ /* 0x000164000c1e9900 */
.L_x_43:
[----:B------:R-:W-:Y:S05]  /*3ad0*/  BSYNC.RECONVERGENT B1 ;  /* 0x0000000000017941 */ /* 0x000fea0003800200 */
.L_x_42:
[----:B-----5:R0:W-:Y:S02]  /*3ae0*/  STS [R24+0x4c], R29 ;  /* 0x00004c1d18007388 */ /* 0x0201e40000000800 */
.L_x_41:
[----:B------:R-:W-:Y:S05]  /*3af0*/  BSYNC.RECONVERGENT B0 ;  /* 0x0000000000007941 */ /* 0x000fea0003800200 */
.L_x_40:
        /* <DEDUP_REMOVED lines=8> */
[----:B------:R-:W-:-:S05]  /*3b80*/  IMAD.WIDE R26, R25, 0x4, R26 ;  /* 0x00000004191a7825 */ /* 0x000fca00078e021a */
[----:B------:R0:W5:Y:S02]  /*3b90*/  LDG.E.CONSTANT R25, desc[UR6][R26.64] ;  /* 0x000000061a197981 */ /* 0x000164000c1e9900 */
.L_x_47:
[----:B------:R-:W-:Y:S05]  /*3ba0*/  BSYNC.RECONVERGENT B1 ;  /* 0x0000000000017941 */ /* 0x000fea0003800200 */
.L_x_46:
[----:B-----5:R0:W-:Y:S02]  /*3bb0*/  STS [R24+0x50], R25 ;  /* 0x0000501918007388 */ /* 0x0201e40000000800 */
.L_x_45:
[----:B------:R-:W-:Y:S05]  /*3bc0*/  BSYNC.RECONVERGENT B0 ;  /* 0x0000000000007941 */ /* 0x000fea0003800200 */
.L_x_44:
[----:B0-----:R-:W0:Y:S01]  /*3bd0*/  S2R R25, SR_TID.Z ;  /* 0x0000000000197919 */ /* 0x001e220000002300 */
[----:B------:R-:W1:Y:S01]  /*3be0*/  LDCU.64 UR4, c[0x0][0x388] ;  /* 0x00007100ff0477ac */ /* 0x000e620008000a00 */
[----:B------:R-:W-:Y:S01]  /*3bf0*/  IMAD R37, R23, 0x48, RZ ;  /* 0x0000004817257824 */ /* 0x000fe200078e02ff */
[----:B------:R-:W-:Y:S01]  /*3c00*/  P2R R42, PR, RZ, 0x8 ;  /* 0x00000008ff2a7803 */ /* 0x000fe20000000000 */
[----:B------:R-:W0:Y:S01]  /*3c10*/  S2R R26, SR_CTAID.Z ;  /* 0x00000000001a7919 */ /* 0x000e220000002700 */
[----:B------:R-:W-:Y:S02]  /*3c20*/  P2R R43, PR, RZ, 0x4 ;  /* 0x00000004ff2b7803 */ /* 0x000fe40000000000 */
[----:B------:R-:W-:Y:S01]  /*3c30*/  P2R R45, PR, RZ, 0x2 ;  /* 0x00000002ff2d7803 */ /* 0x000fe20000000000 */
[----:B------:R-:W5:Y:S01]  /*3c40*/  S2R R27, SR_TID.Y ;  /* 0x00000000001b7919 */ /* 0x000f620000002200 */
[C---:B------:R-:W-:Y:S02]  /*3c50*/  LOP3.LUT P3, RZ, R0.reuse, 0x40, RZ, 0xc0, !PT ;  /* 0x0000004000ff7812 */ /* 0x040fe4000786c0ff */
[C---:B------:R-:W-:Y:S01]  /*3c60*/  LOP3.LUT P2, RZ, R0.reuse, 0x20, RZ, 0xc0, !PT ;  /* 0x0000002000ff7812 */ /* 0x040fe2000784c0ff */
[----:B------:R-:W2:Y:S01]  /*3c70*/  S2R R28, SR_TID.X ;  /* 0x00000000001c7919 */ /* 0x000ea20000002100 */
[----:B------:R-:W-:-:S02]  /*3c80*/  LOP3.LUT P1, RZ, R0, 0x10, RZ, 0xc0, !PT ;  /* 0x0000001000ff7812 */ /* 0x000fc4000782c0ff */
[----:B0-----:R-:W-:-:S05]  /*3c90*/  LEA R22, R26, R25, 0x2 ;  /* 0x000000191a167211 */ /* 0x001fca00078e10ff */
[----:B-----5:R-:W-:-:S04]  /*3ca0*/  IMAD R22, R22, 0x2, R27 ;  /* 0x0000000216167824 */ /* 0x020fc800078e021b */
[----:B------:R-:W-:-:S04]  /*3cb0*/  IMAD R29, R22, 0x240, RZ ;  /* 0x00000240161d7824 */ /* 0x000fc800078e02ff */
[----:B--2---:R-:W-:-:S05]  /*3cc0*/  IMAD R22, R28, 0x5, R29 ;  /* 0x000000051c167824 */ /* 0x004fca00078e021d */
[----:B------:R-:W-:-:S05]  /*3cd0*/  IADD3 R29, P6, PT, R37, R22, RZ ;  /* 0x00000016251d7210 */ /* 0x000fca0007fde0ff */
[----:B------:R-:W-:Y:S01]  /*3ce0*/  IMAD.X R40, RZ, RZ, RZ, P6 ;  /* 0x000000ffff287224 */ /* 0x000fe200030e06ff */
[----:B-1----:R-:W-:-:S04]  /*3cf0*/  LEA R38, P6, R29, UR4, 0x2 ;  /* 0x000000041d267c11 */ /* 0x002fc8000f8c10ff */
[----:B---34-:R-:W-:Y:S01]  /*3d00*/  LEA.HI.X R39, R29, UR5, R40, 0x2, P6 ;  /* 0x000000051d277c11 */ /* 0x018fe2000b0f1428 */
[----:B------:R-:W-:Y:S01]  /*3d10*/  @!P0 IMAD R29, R23, 0x48, R22 ;  /* 0x00000048171d8824 */ /* 0x000fe200078e0216 */
[----:B------:R-:W0:Y:S01]  /*3d20*/  @!P0 LDC.64 R40, c[0x0][0x388] ;  /* 0x0000e200ff288b82 */ /* 0x000e220000000a00 */
[----:B------:R-:W-:Y:S02]  /*3d30*/  LOP3.LUT P6, RZ, R0, 0x8, RZ, 0xc0, !PT ;  /* 0x0000000800ff7812 */ /* 0x000fe400078cc0ff */
[----:B------:R-:W2:Y:S04]  /*3d40*/  @!P3 LDG.E.CONSTANT R50, desc[UR6][R38.64+0x4] ;  /* 0x000004062632b981 */ /* 0x000ea8000c1e9900 */
[----:B------:R-:W3:Y:S04]  /*3d50*/  @!P2 LDG.E.CONSTANT R58, desc[UR6][R38.64+0x8] ;  /* 0x00000806263aa981 */ /* 0x000ee8000c1e9900 */
[----:B------:R-:W4:Y:S04]  /*3d60*/  @!P1 LDG.E.CONSTANT R60, desc[UR6][R38.64+0xc] ;  /* 0x00000c06263c9981 */ /* 0x000f28000c1e9900 */
[----:B------:R1:W5:Y:S01]  /*3d70*/  @!P6 LDG.E.CONSTANT R47, desc[UR6][R38.64+0x10] ;  /* 0x00001006262fe981 */ /* 0x000362000c1e9900 */
[----:B0-----:R-:W-:-:S06]  /*3d80*/  @!P0 IMAD.WIDE.U32 R40, R29, 0x4, R40 ;  /* 0x000000041d288825 */ /* 0x001fcc00078e0028 */
[----:B------:R-:W5:Y:S01]  /*3d90*/  @!P0 LDG.E.CONSTANT R40, desc[UR6][R40.64] ;  /* 0x0000000628288981 */ /* 0x000f62000c1e9900 */
[----:B------:R-:W0:Y:S01]  /*3da0*/  S2R R57, SR_CgaCtaId ;  /* 0x0000000000397919 */ /* 0x000e220000008800 */
[----:B------:R-:W-:Y:S01]  /*3db0*/  MOV R53, 0x400 ;  /* 0x0000040000357802 */ /* 0x000fe20000000f00 */
[----:B------:R-:W-:-:S03]  /*3dc0*/  IMAD R29, R25, 0x2, R27 ;  /* 0x00000002191d7824 */ /* 0x000fc600078e021b */
[----:B------:R-:W-:Y:S01]  /*3dd0*/  IADD3 R22, PT, PT, R53, 0x2880, RZ ;  /* 0x0000288035167810 */ /* 0x000fe20007ffe0ff */
[----:B------:R-:W-:-:S04]  /*3de0*/  IMAD R29, R29, 0x48, RZ ;  /* 0x000000481d1d7824 */ /* 0x000fc800078e02ff */
[----:B------:R-:W-:Y:S01]  /*3df0*/  IMAD R29, R28, 0x5, R29 ;  /* 0x000000051c1d7824 */ /* 0x000fe200078e021d */
[----:B0-----:R-:W-:-:S05]  /*3e00*/  LEA R22, R57, R22, 0x18 ;  /* 0x0000001639167211 */ /* 0x001fca00078ec0ff */
[----:B------:R-:W-:Y:S01]  /*3e10*/  IMAD R37, R29, 0x4, R22 ;  /* 0x000000041d257824 */ /* 0x000fe200078e0216 */
[----:B-1----:R-:W-:Y:S01]  /*3e20*/  LEA R38, R57, R53, 0x18 ;  /* 0x0000003539267211 */ /* 0x002fe200078ec0ff */
[----:B------:R-:W-:Y:S02]  /*3e30*/  IMAD R29, R27, 0x48, R28 ;  /* 0x000000481b1d7824 */ /* 0x000fe400078e021c */
[----:B------:R-:W-:Y:S02]  /*3e40*/  IMAD R22, R25, 0x120, R22 ;  /* 0x0000012019167824 */ /* 0x000fe400078e0216 */
[----:B------:R-:W-:Y:S02]  /*3e50*/  IMAD.U32 R29, R29, 0x4, R38 ;  /* 0x000000041d1d7824 */ /* 0x000fe400078e0026 */
[----:B------:R-:W-:Y:S01]  /*3e60*/  VIADD R22, R22, 0x4c4 ;  /* 0x000004c416167836 */ /* 0x000fe20000000000 */
[----:B------:R-:W-:Y:S01]  /*3e70*/  UMOV UR4, 0x510 ;  /* 0x0000051000047882 */ /* 0x000fe20000000000 */
[----:B--2---:R0:W-:Y:S04]  /*3e80*/  @!P3 STS [R37+0x4], R50 ;  /* 0x000004322500b388 */ /* 0x0041e80000000800 */
[----:B---3--:R0:W-:Y:S04]  /*3e90*/  @!P2 STS [R37+0x8], R58 ;  /* 0x0000083a2500a388 */ /* 0x0081e80000000800 */
[----:B----4-:R0:W-:Y:S04]  /*3ea0*/  @!P1 STS [R37+0xc], R60 ;  /* 0x00000c3c25009388 */ /* 0x0101e80000000800 */
[----:B-----5:R0:W-:Y:S04]  /*3eb0*/  @!P6 STS [R37+0x10], R47 ;  /* 0x0000102f2500e388 */ /* 0x0201e80000000800 */
[----:B------:R0:W-:Y:S01]  /*3ec0*/  @!P0 STS [R37], R40 ;  /* 0x0000002825008388 */ /* 0x0001e20000000800 */
[----:B------:R-:W-:Y:S01]  /*3ed0*/  BAR.SYNC.DEFER_BLOCKING 0x0 ;  /* 0x0000000000007b1d */ /* 0x000fe20000010000 */
[----:B------:R-:W-:-:S02]  /*3ee0*/  ISETP.NE.AND P3, PT, R42, RZ, PT ;  /* 0x000000ff2a00720c */ /* 0x000fc40003f65270 */
[----:B------:R-:W-:Y:S02]  /*3ef0*/  ISETP.NE.AND P2, PT, R43, RZ, PT ;  /* 0x000000ff2b00720c */ /* 0x000fe40003f45270 */
[----:B------:R-:W-:-:S13]  /*3f00*/  ISETP.NE.AND P1, PT, R45, RZ, PT ;  /* 0x000000ff2d00720c */ /* 0x000fda0003f25270 */
.L_x_48:
[----:B------:R-:W-:Y:S04]  /*3f10*/  LDS R59, [R22+-0x4c4] ;  /* 0xfffb3c00163b7984 */ /* 0x000fe80000000800 */
[----:B------:R-:W-:Y:S04]  /*3f20*/  LDS R53, [R22+-0x44] ;  /* 0xffffbc0016357984 */ /* 0x000fe80000000800 */
[----:B------:R-:W1:Y:S04]  /*3f30*/  LDS R57, [R29+UR4+-0x2d0] ;  /* 0xfffd30041d397984 */ /* 0x000e680008000800 */
[----:B------:R-:W2:Y:S04]  /*3f40*/  LDS R61, [R29+UR4+-0x510] ;  /* 0xfffaf0041d3d7984 */ /* 0x000ea80008000800 */
[----:B------:R-:W3:Y:S04]  /*3f50*/  LDS R43, [R29+UR4+-0x4c8] ;  /* 0xfffb38041d2b7984 */ /* 0x000ee80008000800 */
[----:B0-----:R-:W0:Y:S04]  /*3f60*/  LDS R47, [R22+-0x4b8] ;  /* 0xfffb4800162f7984 */ /* 0x001e280000000800 */
[----:B------:R-:W4:Y:S04]  /*3f70*/  LDS R42, [R29+UR4+-0x288] ;  /* 0xfffd78041d2a7984 */ /* 0x000f280008000800 */
[----:B------:R-:W5:Y:S04]  /*3f80*/  LDS R37, [R22+-0x38] ;  /* 0xffffc80016257984 */ /* 0x000f680000000800 */
[----:B------:R-:W5:Y:S04]  /*3f90*/  LDS R50, [R29+UR4+-0x480] ;  /* 0xfffb80041d327984 */ /* 0x000f680008000800 */
[----:B------:R-:W5:Y:S04]  /*3fa0*/  LDS R45, [R29+UR4+-0x240] ;  /* 0xfffdc0041d2d7984 */ /* 0x000f680008000800 */
[----:B------:R-:W5:Y:S04]  /*3fb0*/  LDS R41, [R29+UR4+-0x438] ;  /* 0xfffbc8041d297984 */ /* 0x000f680008000800 */
[----:B------:R-:W5:Y:S04]  /*3fc0*/  LDS R40, [R29+UR4+-0x1f8] ;  /* 0xfffe08041d287984 */ /* 0x000f680008000800 */
[----:B------:R-:W5:Y:S01]  /*3fd0*/  LDS R39, [R29+UR4+-0x3f0] ;  /* 0xfffc10041d277984 */ /* 0x000f620008000800 */
[C---:B-1----:R-:W-:Y:S01]  /*3fe0*/  FFMA R54, R57.reuse, R59, R54 ;  /* 0x0000003b39367223 */ /* 0x042fe20000000036 */
[----:B------:R-:W-:-:S02]  /*3ff0*/  FFMA R35, R57, R53, R35 ;  /* 0x0000003539237223 */ /* 0x000fc40000000023 */
[----:B------:R-:W1:Y:S01]  /*4000*/  LDS R58, [R22+-0x4ac] ;  /* 0xfffb5400163a7984 */ /* 0x000e620000000800 */
[C---:B--2---:R-:W-:Y:S01]  /*4010*/  FFMA R52, R61.reuse, R59, R52 ;  /* 0x0000003b3d347223 */ /* 0x044fe20000000034 */
[----:B------:R-:W-:Y:S02]  /*4020*/  FFMA R48, R61, R53, R48 ;  /* 0x000000353d307223 */ /* 0x000fe40000000030 */
[----:B------:R-:W2:Y:S01]  /*4030*/  LDS R38, [R29+UR4+-0x1b0] ;  /* 0xfffe50041d267984 */ /* 0x000ea20008000800 */
[C---:B---3--:R-:W-:Y:S01]  /*4040*/  FFMA R56, R43.reuse, R59, R56 ;  /* 0x0000003b2b387223 */ /* 0x048fe20000000038 */
[C---:B------:R-:W-:Y:S02]  /*4050*/  FFMA R33, R43.reuse, R53, R33 ;  /* 0x000000352b217223 */ /* 0x040fe40000000021 */
[----:B------:R-:W3:Y:S01]  /*4060*/  LDS R57, [R22+-0x2c] ;  /* 0xffffd40016397984 */ /* 0x000ee20000000800 */
[C---:B0-----:R-:W-:Y:S01]  /*4070*/  FFMA R52, R43.reuse, R47, R52 ;  /* 0x0000002f2b347223 */ /* 0x041fe20000000034 */
[C---:B----4-:R-:W-:Y:S01]  /*4080*/  FFMA R55, R42.reuse, R59, R55 ;  /* 0x0000003b2a377223 */ /* 0x050fe20000000037 */
[C---:B------:R-:W-:Y:S01]  /*4090*/  FFMA R32, R42.reuse, R53, R32 ;  /* 0x000000352a207223 */ /* 0x040fe20000000020 */
[C---:B------:R-:W-:Y:S01]  /*40a0*/  FFMA R54, R42.reuse, R47, R54 ;  /* 0x0000002f2a367223 */ /* 0x040fe20000000036 */
[----:B------:R-:W-:Y:S01]  /*40b0*/  LDS R60, [R22+-0xc] ;  /* 0xfffff400163c7984 */ /* 0x000fe20000000800 */
[-C--:B-----5:R-:W-:Y:S01]  /*40c0*/  FFMA R43, R43, R37.reuse, R48 ;  /* 0x000000252b2b7223 */ /* 0x0a0fe20000000030 */
[----:B------:R-:W-:-:S02]  /*40d0*/  FFMA R42, R42, R37, R35 ;  /* 0x000000252a2a7223 */ /* 0x000fc40000000023 */
[----:B------:R-:W0:Y:S01]  /*40e0*/  LDS R48, [R29+UR4+-0x3a8] ;  /* 0xfffc58041d307984 */ /* 0x000e220008000800 */
[C---:B------:R-:W-:Y:S01]  /*40f0*/  FFMA R31, R50.reuse, R53, R31 ;  /* 0x00000035321f7223 */ /* 0x040fe2000000001f */
[C---:B------:R-:W-:Y:S01]  /*4100*/  FFMA R34, R50.reuse, R59, R34 ;  /* 0x0000003b32227223 */ /* 0x040fe20000000022 */
[C---:B------:R-:W-:Y:S01]  /*4110*/  FFMA R56, R50.reuse, R47, R56 ;  /* 0x0000002f32387223 */ /* 0x040fe20000000038 */
[----:B------:R-:W4:Y:S01]  /*4120*/  LDS R35, [R29+UR4+-0x168] ;  /* 0xfffe98041d237984 */ /* 0x000f220008000800 */
[C---:B------:R-:W-:Y:S01]  /*4130*/  FFMA R30, R45.reuse, R53, R30 ;  /* 0x000000352d1e7223 */ /* 0x040fe2000000001e */
[C---:B------:R-:W-:Y:S01]  /*4140*/  FFMA R36, R45.reuse, R59, R36 ;  /* 0x0000003b2d247223 */ /* 0x040fe20000000024 */
[----:B------:R-:W-:Y:S01]  /*4150*/  FFMA R55, R45, R47, R55 ;  /* 0x0000002f2d377223 */ /* 0x000fe20000000037 */
[----:B------:R-:W-:Y:S01]  /*4160*/  FFMA R33, R50, R37, R33 ;  /* 0x0000002532217223 */ /* 0x000fe20000000021 */
[C---:B------:R-:W-:Y:S01]  /*4170*/  FFMA R51, R41.reuse, R53, R51 ;  /* 0x0000003529337223 */ /* 0x040fe20000000033 */
[----:B------:R-:W-:Y:S01]  /*4180*/  FFMA R44, R41, R59, R44 ;  /* 0x0000003b292c7223 */ /* 0x000fe2000000002c */
[-C--:B------:R-:W-:Y:S01]  /*4190*/  FFMA R32, R45, R37.reuse, R32 ;  /* 0x000000252d207223 */ /* 0x080fe20000000020 */
[C---:B------:R-:W-:Y:S01]  /*41a0*/  FFMA R31, R41.reuse, R37, R31 ;  /* 0x00000025291f7223 */ /* 0x040fe2000000001f */
[C---:B------:R-:W-:Y:S01]  /*41b0*/  FFMA R46, R40.reuse, R53, R46 ;  /* 0x00000035282e7223 */ /* 0x040fe2000000002e */
[C---:B------:R-:W-:Y:S01]  /*41c0*/  FFMA R49, R40.reuse, R59, R49 ;  /* 0x0000003b28317223 */ /* 0x040fe20000000031 */
[C---:B------:R-:W-:Y:S01]  /*41d0*/  FFMA R30, R40.reuse, R37, R30 ;  /* 0x00000025281e7223 */ /* 0x040fe2000000001e */
[----:B------:R-:W-:Y:S01]  /*41e0*/  FFMA R34, R41, R47, R34 ;  /* 0x0000002f29227223 */ /* 0x000fe20000000022 */
[C---:B------:R-:W-:Y:S01]  /*41f0*/  FFMA R51, R39.reuse, R37, R51 ;  /* 0x0000002527337223 */ /* 0x040fe20000000033 */
[-C--:B------:R-:W-:Y:S01]  /*4200*/  FFMA R36, R40, R47.reuse, R36 ;  /* 0x0000002f28247223 */ /* 0x080fe20000000024 */
[----:B------:R-:W-:Y:S01]  /*4210*/  FFMA R44, R39, R47, R44 ;  /* 0x0000002f272c7223 */ /* 0x000fe2000000002c */
[----:B------:R-:W-:Y:S01]  /*4220*/  LDS R53, [R29+UR4+0x90] ;  /* 0x000090041d357984 */ /* 0x000fe20008000800 */
[-C--:B-1----:R-:W-:Y:S01]  /*4230*/  FFMA R52, R50, R58.reuse, R52 ;  /* 0x0000003a32347223 */ /* 0x082fe20000000034 */
[-C--:B------:R-:W-:Y:S01]  /*4240*/  FFMA R54, R45, R58.reuse, R54 ;  /* 0x0000003a2d367223 */ /* 0x080fe20000000036 */
[-C--:B------:R-:W-:Y:S01]  /*4250*/  FFMA R56, R41, R58.reuse, R56 ;  /* 0x0000003a29387223 */ /* 0x080fe20000000038 */
[-C--:B------:R-:W-:Y:S01]  /*4260*/  FFMA R55, R40, R58.reuse, R55 ;  /* 0x0000003a28377223 */ /* 0x080fe20000000037 */
[C---:B--2---:R-:W-:Y:S01]  /*4270*/  FFMA R37, R38.reuse, R37, R46 ;  /* 0x0000002526257223 */ /* 0x044fe2000000002e */
[----:B------:R-:W-:Y:S01]  /*4280*/  FFMA R47, R38, R47, R49 ;  /* 0x0000002f262f7223 */ /* 0x000fe20000000031 */
[----:B------:R-:W-:Y:S01]  /*4290*/  LDS R46, [R29+UR4+0x240] ;  /* 0x000240041d2e7984 */ /* 0x000fe20008000800 */
[-C--:B------:R-:W-:Y:S01]  /*42a0*/  FFMA R34, R39, R58.reuse, R34 ;  /* 0x0000003a27227223 */ /* 0x080fe20000000022 */
[-C--:B---3--:R-:W-:Y:S01]  /*42b0*/  FFMA R50, R50, R57.reuse, R43 ;  /* 0x0000003932327223 */ /* 0x088fe2000000002b */
[-C--:B------:R-:W-:Y:S01]  /*42c0*/  FFMA R45, R45, R57.reuse, R42 ;  /* 0x000000392d2d7223 */ /* 0x080fe2000000002a */
[----:B------:R-:W1:Y:S01]  /*42d0*/  LDS R43, [R22+-0x4a0] ;  /* 0xfffb6000162b7984 */ /* 0x000e620000000800 */
[C---:B------:R-:W-:Y:S01]  /*42e0*/  FFMA R36, R38.reuse, R58, R36 ;  /* 0x0000003a26247223 */ /* 0x040fe20000000024 */
[-C--:B------:R-:W-:Y:S01]  /*42f0*/  FFMA R39, R39, R57.reuse, R31 ;  /* 0x0000003927277223 */ /* 0x080fe2000000001f */
[-C--:B------:R-:W-:Y:S01]  /*4300*/  FFMA R38, R38, R57.reuse, R30 ;  /* 0x0000003926267223 */ /* 0x080fe2000000001e */
[----:B------:R-:W2:Y:S01]  /*4310*/  LDS R42, [R22+-0x20] ;  /* 0xffffe000162a7984 */ /* 0x000ea20000000800 */
[-C--:B------:R-:W-:Y:S01]  /*4320*/  FFMA R40, R40, R57.reuse, R32 ;  /* 0x0000003928287223 */ /* 0x080fe20000000020 */
[----:B------:R-:W-:-:S02]  /*4330*/  FFMA R41, R41, R57, R33 ;  /* 0x0000003929297223 */ /* 0x000fc40000000021 */
[----:B------:R-:W3:Y:S01]  /*4340*/  LDS R49, [R29+UR4] ;  /* 0x000000041d317984 */ /* 0x000ee20008000800 */
[CC--:B0-----:R-:W-:Y:S01]  /*4350*/  FFMA R44, R48.reuse, R58.reuse, R44 ;  /* 0x0000003a302c7223 */ /* 0x0c1fe2000000002c */
[-C--:B------:R-:W-:Y:S02]  /*4360*/  FFMA R48, R48, R57.reuse, R51 ;  /* 0x0000003930307223 */ /* 0x080fe40000000033 */
[----:B------:R-:W0:Y:S01]  /*4370*/  LDS R31, [R29+UR4+0x48] ;  /* 0x000048041d1f7984 */ /* 0x000e220008000800 */
[C---:B----4-:R-:W-:Y:S01]  /*4380*/  FFMA R58, R35.reuse, R58, R47 ;  /* 0x0000003a233a7223 */ /* 0x050fe2000000002f */
[----:B------:R-:W-:Y:S02]  /*4390*/  FFMA R57, R35, R57, R37 ;  /* 0x0000003923397223 */ /* 0x000fe40000000025 */
[----:B------:R-:W4:Y:S04]  /*43a0*/  LDS R30, [R29+UR4+0x288] ;  /* 0x000288041d1e7984 */ /* 0x000f280008000800 */
[----:B------:R-:W5:Y:S04]  /*43b0*/  LDS R47, [R22+-0x494] ;  /* 0xfffb6c00162f7984 */ /* 0x000f680000000800 */
[----:B------:R-:W5:Y:S04]  /*43c0*/  LDS R51, [R22+-0x14] ;  /* 0xffffec0016337984 */ /* 0x000f680000000800 */
[----:B------:R-:W5:Y:S04]  /*43d0*/  LDS R59, [R29+UR4+0x2d0] ;  /* 0x0002d0041d3b7984 */ /* 0x000f680008000800 */
[----:B------:R-:W5:Y:S04]  /*43e0*/  LDS R32, [R29+UR4+0xd8] ;  /* 0x0000d8041d207984 */ /* 0x000f680008000800 */
[----:B------:R-:W5:Y:S01]  /*43f0*/  LDS R33, [R29+UR4+0x318] ;  /* 0x000318041d217984 */ /* 0x000f620008000800 */
[----:B-1----:R-:W-:-:S03]  /*4400*/  FFMA R54, R46, R43, R54 ;  /* 0x0000002b2e367223 */ /* 0x002fc60000000036 */
[----:B------:R-:W1:Y:S01]  /*4410*/  LDS R35, [R29+UR4+0x120] ;  /* 0x000120041d237984 */ /* 0x000e620008000800 */
[CC--:B------:R-:W-:Y:S01]  /*4420*/  FFMA R34, R53.reuse, R43.reuse, R34 ;  /* 0x0000002b35227223 */ /* 0x0c0fe20000000022 */
[-C--:B--2---:R-:W-:Y:S02]  /*4430*/  FFMA R45, R46, R42.reuse, R45 ;  /* 0x0000002a2e2d7223 */ /* 0x084fe4000000002d */
[----:B------:R-:W2:Y:S01]  /*4440*/  LDS R37, [R29+UR4+0x360] ;  /* 0x000360041d257984 */ /* 0x000ea20008000800 */
[-C--:B------:R-:W-:Y:S01]  /*4450*/  FFMA R39, R53, R42.reuse, R39 ;  /* 0x0000002a35277223 */ /* 0x080fe20000000027 */
[CC--:B---3--:R-:W-:Y:S01]  /*4460*/  FFMA R52, R49.reuse, R43.reuse, R52 ;  /* 0x0000002b31347223 */ /* 0x0c8fe20000000034 */
[-C--:B------:R-:W-:Y:S01]  /*4470*/  FFMA R50, R49, R42.reuse, R50 ;  /* 0x0000002a31327223 */ /* 0x080fe20000000032 */
[----:B------:R-:W3:Y:S01]  /*4480*/  LDS R46, [R22+-0x488] ;  /* 0xfffb7800162e7984 */ /* 0x000ee20000000800 */
[C---:B0-----:R-:W-:Y:S01]  /*4490*/  FFMA R56, R31.reuse, R43, R56 ;  /* 0x0000002b1f387223 */ /* 0x041fe20000000038 */
[----:B------:R-:W-:-:S02]  /*44a0*/  FFMA R41, R31, R42, R41 ;  /* 0x0000002a1f297223 */ /* 0x000fc40000000029 */
[----:B------:R-:W0:Y:S01]  /*44b0*/  LDS R49, [R22+-0x8] ;  /* 0xfffff80016317984 */ /* 0x000e220000000800 */
[C---:B----4-:R-:W-:Y:S01]  /*44c0*/  FFMA R55, R30.reuse, R43, R55 ;  /* 0x0000002b1e377223 */ /* 0x050fe20000000037 */
[CC--:B------:R-:W-:Y:S01]  /*44d0*/  FFMA R40, R30.reuse, R42.reuse, R40 ;  /* 0x0000002a1e287223 */ /* 0x0c0fe20000000028 */
[-C--:B-----5:R-:W-:Y:S01]  /*44e0*/  FFMA R52, R31, R47.reuse, R52 ;  /* 0x0000002f1f347223 */ /* 0x0a0fe20000000034 */
[CC--:B------:R-:W-:Y:S01]  /*44f0*/  FFMA R54, R30.reuse, R47.reuse, R54 ;  /* 0x0000002f1e367223 */ /* 0x0c0fe20000000036 */
[----:B------:R-:W-:Y:S01]  /*4500*/  FFMA R56, R53, R47, R56 ;  /* 0x0000002f35387223 */ /* 0x000fe20000000038 */
[-C--:B------:R-:W-:Y:S01]  /*4510*/  FFMA R31, R31, R51.reuse, R50 ;  /* 0x000000331f1f7223 */ /* 0x080fe20000000032 */
[-C--:B------:R-:W-:Y:S01]  /*4520*/  FFMA R30, R30, R51.reuse, R45 ;  /* 0x000000331e1e7223 */ /* 0x080fe2000000002d */
[----:B------:R-:W-:Y:S01]  /*4530*/  LDS R50, [R29+UR4+0x3a8] ;  /* 0x0003a8041d327984 */ /* 0x000fe20008000800 */
[----:B------:R-:W-:Y:S01]  /*4540*/  FFMA R41, R53, R51, R41 ;  /* 0x0000003335297223 */ /* 0x000fe20000000029 */
[C---:B------:R-:W-:Y:S01]  /*4550*/  FFMA R36, R59.reuse, R43, R36 ;  /* 0x0000002b3b247223 */ /* 0x040fe20000000024 */
[CC--:B------:R-:W-:Y:S01]  /*4560*/  FFMA R38, R59.reuse, R42.reuse, R38 ;  /* 0x0000002a3b267223 */ /* 0x0c0fe20000000026 */
[----:B------:R-:W4:Y:S01]  /*4570*/  LDS R45, [R29+UR4+0x168] ;  /* 0x000168041d2d7984 */ /* 0x000f220008000800 */
[C---:B------:R-:W-:Y:S01]  /*4580*/  FFMA R55, R59.reuse, R47, R55 ;  /* 0x0000002f3b377223 */ /* 0x040fe20000000037 */
[C---:B------:R-:W-:Y:S01]  /*4590*/  FFMA R44, R32.reuse, R43, R44 ;  /* 0x0000002b202c7223 */ /* 0x040fe2000000002c */
[----:B------:R-:W-:Y:S01]  /*45a0*/  FFMA R40, R59, R51, R40 ;  /* 0x000000333b287223 */ /* 0x000fe20000000028 */
[CC--:B------:R-:W-:Y:S01]  /*45b0*/  FFMA R48, R32.reuse, R42.reuse, R48 ;  /* 0x0000002a20307223 */ /* 0x0c0fe20000000030 */
[C---:B------:R-:W-:Y:S01]  /*45c0*/  FFMA R34, R32.reuse, R47, R34 ;  /* 0x0000002f20227223 */ /* 0x040fe20000000022 */
[C---:B------:R-:W-:Y:S01]  /*45d0*/  FFMA R43, R33.reuse, R43, R58 ;  /* 0x0000002b212b7223 */ /* 0x040fe2000000003a */
[C---:B------:R-:W-:Y:S01]  /*45e0*/  FFMA R42, R33.reuse, R42, R57 ;  /* 0x0000002a212a7223 */ /* 0x040fe20000000039 */
[----:B------:R-:W-:Y:S01]  /*45f0*/  LDS R58, [R29+UR4+-0x50c] ;  /* 0xfffaf4041d3a7984 */ /* 0x000fe20008000800 */
[C---:B------:R-:W-:Y:S01]  /*4600*/  FFMA R36, R33.reuse, R47, R36 ;  /* 0x0000002f21247223 */ /* 0x040fe20000000024 */
[----:B------:R-:W-:Y:S01]  /*4610*/  FFMA R38, R33, R51, R38 ;  /* 0x0000003321267223 */ /* 0x000fe20000000026 */
[C---:B-1----:R-:W-:Y:S01]  /*4620*/  FFMA R44, R35.reuse, R47, R44 ;  /* 0x0000002f232c7223 */ /* 0x042fe2000000002c */
[----:B------:R-:W-:Y:S01]  /*4630*/  LDS R57, [R29+UR4+-0x2cc] ;  /* 0xfffd34041d397984 */ /* 0x000fe20008000800 */
[CC--:B------:R-:W-:Y:S01]  /*4640*/  FFMA R39, R32.reuse, R51.reuse, R39 ;  /* 0x0000003320277223 */ /* 0x0c0fe20000000027 */
[----:B------:R-:W-:Y:S01]  /*4650*/  FFMA R48, R35, R51, R48 ;  /* 0x0000003323307223 */ /* 0x000fe20000000030 */
[C---:B--2---:R-:W-:Y:S01]  /*4660*/  FFMA R47, R37.reuse, R47, R43 ;  /* 0x0000002f252f7223 */ /* 0x044fe2000000002b */
[----:B------:R-:W-:Y:S01]  /*4670*/  FFMA R51, R37, R51, R42 ;  /* 0x0000003325337223 */ /* 0x000fe2000000002a */
[----:B------:R-:W-:Y:S01]  /*4680*/  LDS R43, [R29+UR4+-0x1f4] ;  /* 0xfffe0c041d2b7984 */ /* 0x000fe20008000800 */
[-C--:B---3--:R-:W-:Y:S01]  /*4690*/  FFMA R52, R53, R46.reuse, R52 ;  /* 0x0000002e35347223 */ /* 0x088fe20000000034 */
[-C--:B------:R-:W-:Y:S01]  /*46a0*/  FFMA R54, R59, R46.reuse, R54 ;  /* 0x0000002e3b367223 */ /* 0x080fe20000000036 */
[-C--:B------:R-:W-:Y:S01]  /*46b0*/  FFMA R36, R37, R46.reuse, R36 ;  /* 0x0000002e25247223 */ /* 0x080fe20000000024 */
[CC--:B------:R-:W-:Y:S01]  /*46c0*/  FFMA R56, R32.reuse, R46.reuse, R56 ;  /* 0x0000002e20387223 */ /* 0x0c0fe20000000038 */
[-C--:B0-----:R-:W-:Y:S01]  /*46d0*/  FFMA R53, R53, R49.reuse, R31 ;  /* 0x0000003135357223 */ /* 0x081fe2000000001f */
[-C--:B------:R-:W-:Y:S01]  /*46e0*/  FFMA R59, R59, R49.reuse, R30 ;  /* 0x000000313b3b7223 */ /* 0x080fe2000000001e */
[----:B------:R-:W0:Y:S01]  /*46f0*/  LDS R31, [R22+-0x40] ;  /* 0xffffc000161f7984 */ /* 0x000e220000000800 */
[-C--:B------:R-:W-:Y:S01]  /*4700*/  FFMA R37, R37, R49.reuse, R38 ;  /* 0x0000003125257223 */ /* 0x080fe20000000026 */
[-C--:B------:R-:W-:Y:S01]  /*4710*/  FFMA R55, R33, R46.reuse, R55 ;  /* 0x0000002e21377223 */ /* 0x080fe20000000037 */
[-C--:B------:R-:W-:Y:S01]  /*4720*/  FFMA R34, R35, R46.reuse, R34 ;  /* 0x0000002e23227223 */ /* 0x080fe20000000022 */
[----:B------:R-:W1:Y:S01]  /*4730*/  LDS R30, [R22+-0x4c0] ;  /* 0xfffb4000161e7984 */ /* 0x000e620000000800 */
[-C--:B------:R-:W-:Y:S01]  /*4740*/  FFMA R33, R33, R49.reuse, R40 ;  /* 0x0000003121217223 */ /* 0x080fe20000000028 */
[-C--:B------:R-:W-:Y:S01]  /*4750*/  FFMA R32, R32, R49.reuse, R41 ;  /* 0x0000003120207223 */ /* 0x080fe20000000029 */
[-C--:B------:R-:W-:Y:S01]  /*4760*/  FFMA R35, R35, R49.reuse, R39 ;  /* 0x0000003123237223 */ /* 0x080fe20000000027 */
[----:B------:R-:W2:Y:S04]  /*4770*/  LDS R38, [R29+UR4+-0x4c4] ;  /* 0xfffb3c041d267984 */ /* 0x000ea80008000800 */
[----:B------:R-:W3:Y:S01]  /*4780*/  LDS R40, [R29+UR4+-0x47c] ;  /* 0xfffb84041d287984 */ /* 0x000ee20008000800 */
[CC--:B----4-:R-:W-:Y:S01]  /*4790*/  FFMA R44, R45.reuse, R46.reuse, R44 ;  /* 0x0000002e2d2c7223 */ /* 0x0d0fe2000000002c */
[-C--:B------:R-:W-:Y:S01]  /*47a0*/  FFMA R45, R45, R49.reuse, R48 ;  /* 0x000000312d2d7223 */ /* 0x080fe20000000030 */
[C---:B------:R-:W-:Y:S01]  /*47b0*/  FFMA R46, R50.reuse, R46, R47 ;  /* 0x0000002e322e7223 */ /* 0x040fe2000000002f */
[----:B------:R-:W4:Y:S01]  /*47c0*/  LDS R48, [R22+-0x34] ;  /* 0xffffcc0016307984 */ /* 0x000f220000000800 */
[----:B------:R-:W-:-:S03]  /*47d0*/  FFMA R49, R50, R49, R51 ;  /* 0x0000003132317223 */ /* 0x000fc60000000033 */
[----:B------:R-:W5:Y:S04]  /*47e0*/  LDS R47, [R22+-0x4b4] ;  /* 0xfffb4c00162f7984 */ /* 0x000f680000000800 */
[----:B------:R-:W5:Y:S04]  /*47f0*/  LDS R39, [R29+UR4+-0x284] ;  /* 0xfffd7c041d277984 */ /* 0x000f680008000800 */
[----:B------:R-:W5:Y:S04]  /*4800*/  LDS R41, [R29+UR4+-0x23c] ;  /* 0xfffdc4041d297984 */ /* 0x000f680008000800 */
[----:B------:R-:W5:Y:S04]  /*4810*/  LDS R42, [R29+UR4+-0x434] ;  /* 0xfffbcc041d2a7984 */ /* 0x000f680008000800 */
[----:B------:R-:W5:Y:S01]  /*4820*/  LDS R50, [R29+UR4+-0x3ec] ;  /* 0xfffc14041d327984 */ /* 0x000f620008000800 */
[-C--:B0-----:R-:W-:Y:S01]  /*4830*/  FFMA R53, R58, R31.reuse, R53 ;  /* 0x0000001f3a357223 */ /* 0x081fe20000000035 */
[----:B------:R-:W-:-:S02]  /*4840*/  FFMA R59, R57, R31, R59 ;  /* 0x0000001f393b7223 */ /* 0x000fc4000000003b */
[----:B------:R-:W0:Y:S01]  /*4850*/  LDS R51, [R29+UR4+-0x1ac] ;  /* 0xfffe54041d337984 */ /* 0x000e220008000800 */
[-C--:B------:R-:W-:Y:S01]  /*4860*/  FFMA R49, R43, R31.reuse, R49 ;  /* 0x0000001f2b317223 */ /* 0x080fe20000000031 */
[-C--:B-1----:R-:W-:Y:S01]  /*4870*/  FFMA R52, R58, R30.reuse, R52 ;  /* 0x0000001e3a347223 */ /* 0x082fe20000000034 */
[-C--:B------:R-:W-:Y:S01]  /*4880*/  FFMA R54, R57, R30.reuse, R54 ;  /* 0x0000001e39367223 */ /* 0x080fe20000000036 */
[----:B------:R-:W1:Y:S01]  /*4890*/  LDS R58, [R22+-0x4a8] ;  /* 0xfffb5800163a7984 */ /* 0x000e620000000800 */
[-C--:B------:R-:W-:Y:S01]  /*48a0*/  FFMA R46, R43, R30.reuse, R46 ;  /* 0x0000001e2b2e7223 */ /* 0x080fe2000000002e */
[CC--:B--2---:R-:W-:Y:S01]  /*48b0*/  FFMA R56, R38.reuse, R30.reuse, R56 ;  /* 0x0000001e26387223 */ /* 0x0c4fe20000000038 */
[-C--:B------:R-:W-:Y:S01]  /*48c0*/  FFMA R32, R38, R31.reuse, R32 ;  /* 0x0000001f26207223 */ /* 0x080fe20000000020 */
[----:B------:R-:W2:Y:S01]  /*48d0*/  LDS R57, [R22+-0x28] ;  /* 0xffffd80016397984 */ /* 0x000ea20000000800 */
[C---:B---3--:R-:W-:Y:S01]  /*48e0*/  FFMA R34, R40.reuse, R30, R34 ;  /* 0x0000001e28227223 */ /* 0x048fe20000000022 */
[C---:B------:R-:W-:Y:S01]  /*48f0*/  FFMA R35, R40.reuse, R31, R35 ;  /* 0x0000001f28237223 */ /* 0x040fe20000000023 */
[-C--:B----4-:R-:W-:Y:S01]  /*4900*/  FFMA R32, R40, R48.reuse, R32 ;  /* 0x0000003028207223 */ /* 0x090fe20000000020 */
[----:B------:R-:W-:Y:S01]  /*4910*/  FFMA R53, R38, R48, R53 ;  /* 0x0000003026357223 */ /* 0x000fe20000000035 */
[-C--:B-----5:R-:W-:Y:S01]  /*4920*/  FFMA R56, R40, R47.reuse, R56 ;  /* 0x0000002f28387223 */ /* 0x0a0fe20000000038 */
[----:B------:R-:W-:-:S02]  /*4930*/  FFMA R52, R38, R47, R52 ;  /* 0x0000002f26347223 */ /* 0x000fc40000000034 */
[----:B------:R-:W-:Y:S01]  /*4940*/  LDS R38, [R22+-0x1c] ;  /* 0xffffe40016267984 */ /* 0x000fe20000000800 */
[C---:B------:R-:W-:Y:S01]  /*4950*/  FFMA R55, R39.reuse, R30, R55 ;  /* 0x0000001e27377223 */ /* 0x040fe20000000037 */
[C---:B------:R-:W-:Y:S01]  /*4960*/  FFMA R33, R39.reuse, R31, R33 ;  /* 0x0000001f27217223 */ /* 0x040fe20000000021 */
[C---:B------:R-:W-:Y:S01]  /*4970*/  FFMA R54, R39.reuse, R47, R54 ;  /* 0x0000002f27367223 */ /* 0x040fe20000000036 */
[----:B------:R-:W-:Y:S01]  /*4980*/  FFMA R59, R39, R48, R59 ;  /* 0x00000030273b7223 */ /* 0x000fe2000000003b */
[CC--:B------:R-:W-:Y:S01]  /*4990*/  FFMA R36, R41.reuse, R30.reuse, R36 ;  /* 0x0000001e29247223 */ /* 0x0c0fe20000000024 */
[C---:B------:R-:W-:Y:S01]  /*49a0*/  FFMA R37, R41.reuse, R31, R37 ;  /* 0x0000001f29257223 */ /* 0x040fe20000000025 */
[----:B------:R-:W3:Y:S01]  /*49b0*/  LDS R39, [R29+UR4+0x4] ;  /* 0x000004041d277984 */ /* 0x000ee20008000800 */
[----:B------:R-:W-:Y:S01]  /*49c0*/  FFMA R55, R41, R47, R55 ;  /* 0x0000002f29377223 */ /* 0x000fe20000000037 */
[C---:B------:R-:W-:Y:S01]  /*49d0*/  FFMA R44, R42.reuse, R30, R44 ;  /* 0x0000001e2a2c7223 */ /* 0x040fe2000000002c */
[C---:B------:R-:W-:Y:S01]  /*49e0*/  FFMA R45, R42.reuse, R31, R45 ;  /* 0x0000001f2a2d7223 */ /* 0x040fe2000000002d */
[----:B------:R-:W4:Y:S01]  /*49f0*/  LDS R30, [R29+UR4+-0x3a4] ;  /* 0xfffc5c041d1e7984 */ /* 0x000f220008000800 */
[CC--:B------:R-:W-:Y:S01]  /*4a00*/  FFMA R34, R42.reuse, R47.reuse, R34 ;  /* 0x0000002f2a227223 */ /* 0x0c0fe20000000022 */
[-C--:B------:R-:W-:Y:S01]  /*4a10*/  FFMA R35, R42, R48.reuse, R35 ;  /* 0x000000302a237223 */ /* 0x080fe20000000023 */
[CC--:B------:R-:W-:Y:S01]  /*4a20*/  FFMA R36, R43.reuse, R47.reuse, R36 ;  /* 0x0000002f2b247223 */ /* 0x0c0fe20000000024 */
[----:B------:R-:W5:Y:S01]  /*4a30*/  LDS R31, [R29+UR4+-0x164] ;  /* 0xfffe9c041d1f7984 */ /* 0x000f620008000800 */
[-C--:B------:R-:W-:Y:S01]  /*4a40*/  FFMA R37, R43, R48.reuse, R37 ;  /* 0x000000302b257223 */ /* 0x080fe20000000025 */
[CC--:B------:R-:W-:Y:S01]  /*4a50*/  FFMA R44, R50.reuse, R47.reuse, R44 ;  /* 0x0000002f322c7223 */ /* 0x0c0fe2000000002c */
[----:B0-----:R-:W-:Y:S01]  /*4a60*/  FFMA R46, R51, R47, R46 ;  /* 0x0000002f332e7223 */ /* 0x001fe2000000002e */
[-C--:B------:R-:W-:Y:S01]  /*4a70*/  FFMA R45, R50, R48.reuse, R45 ;  /* 0x00000030322d7223 */ /* 0x080fe2000000002d */
[-C--:B------:R-:W-:Y:S01]  /*4a80*/  FFMA R33, R41, R48.reuse, R33 ;  /* 0x0000003029217223 */ /* 0x080fe20000000021 */
[C---:B------:R-:W-:Y:S01]  /*4a90*/  FFMA R49, R51.reuse, R48, R49 ;  /* 0x0000003033317223 */ /* 0x040fe20000000031 */
[-C--:B-1----:R-:W-:Y:S01]  /*4aa0*/  FFMA R56, R42, R58.reuse, R56 ;  /* 0x0000003a2a387223 */ /* 0x082fe20000000038 */
[-C--:B------:R-:W-:Y:S01]  /*4ab0*/  FFMA R52, R40, R58.reuse, R52 ;  /* 0x0000003a28347223 */ /* 0x080fe20000000034 */
[-C--:B------:R-:W-:Y:S01]  /*4ac0*/  FFMA R34, R50, R58.reuse, R34 ;  /* 0x0000003a32227223 */ /* 0x080fe20000000022 */
[-C--:B------:R-:W-:Y:S01]  /*4ad0*/  FFMA R36, R51, R58.reuse, R36 ;  /* 0x0000003a33247223 */ /* 0x080fe20000000024 */
[-C--:B--2---:R-:W-:Y:S01]  /*4ae0*/  FFMA R53, R40, R57.reuse, R53 ;  /* 0x0000003928357223 */ /* 0x084fe20000000035 */
[-C--:B------:R-:W-:Y:S01]  /*4af0*/  FFMA R42, R42, R57.reuse, R32 ;  /* 0x000000392a2a7223 */ /* 0x080fe20000000020 */
[----:B------:R-:W0:Y:S01]  /*4b00*/  LDS R40, [R22+-0x49c] ;  /* 0xfffb640016287984 */ /* 0x000e220000000800 */
[-C--:B------:R-:W-:Y:S01]  /*4b10*/  FFMA R35, R50, R57.reuse, R35 ;  /* 0x0000003932237223 */ /* 0x080fe20000000023 */
[CC--:B------:R-:W-:Y:S01]  /*4b20*/  FFMA R54, R41.reuse, R58.reuse, R54 ;  /* 0x0000003a29367223 */ /* 0x0c0fe20000000036 */
[-C--:B------:R-:W-:Y:S01]  /*4b30*/  FFMA R59, R41, R57.reuse, R59 ;  /* 0x00000039293b7223 */ /* 0x080fe2000000003b */
[----:B------:R-:W1:Y:S01]  /*4b40*/  LDS R32, [R29+UR4+0x244] ;  /* 0x000244041d207984 */ /* 0x000e620008000800 */
[----:B------:R-:W-:Y:S01]  /*4b50*/  FFMA R55, R43, R58, R55 ;  /* 0x0000003a2b377223 */ /* 0x000fe20000000037 */
[-C--:B------:R-:W-:Y:S01]  /*4b60*/  FFMA R51, R51, R57.reuse, R37 ;  /* 0x0000003933337223 */ /* 0x080fe20000000025 */
[----:B------:R-:W-:Y:S01]  /*4b70*/  FFMA R33, R43, R57, R33 ;  /* 0x000000392b217223 */ /* 0x000fe20000000021 */
[----:B------:R-:W2:Y:S04]  /*4b80*/  LDS R50, [R29+UR4+0x4c] ;  /* 0x00004c041d327984 */ /* 0x000ea80008000800 */
[----:B------:R-:W2:Y:S04]  /*4b90*/  LDS R37, [R29+UR4+0x28c] ;  /* 0x00028c041d257984 */ /* 0x000ea80008000800 */
[----:B------:R-:W2:Y:S01]  /*4ba0*/  LDS R48, [R29+UR4+0x94] ;  /* 0x000094041d307984 */ /* 0x000ea20008000800 */
[----:B---3--:R-:W-:-:S03]  /*4bb0*/  FFMA R53, R39, R38, R53 ;  /* 0x0000002627357223 */ /* 0x008fc60000000035 */
[----:B------:R-:W3:Y:S01]  /*4bc0*/  LDS R47, [R29+UR4+0x2d4] ;  /* 0x0002d4041d2f7984 */ /* 0x000ee20008000800 */
[CC--:B----4-:R-:W-:Y:S01]  /*4bd0*/  FFMA R44, R30.reuse, R58.reuse, R44 ;  /* 0x0000003a1e2c7223 */ /* 0x0d0fe2000000002c */
[-C--:B------:R-:W-:Y:S02]  /*4be0*/  FFMA R45, R30, R57.reuse, R45 ;  /* 0x000000391e2d7223 */ /* 0x080fe4000000002d */
[----:B------:R-:W4:Y:S01]  /*4bf0*/  LDS R43, [R29+UR4+0xdc] ;  /* 0x0000dc041d2b7984 */ /* 0x000f220008000800 */
[C---:B-----5:R-:W-:Y:S01]  /*4c00*/  FFMA R46, R31.reuse, R58, R46 ;  /* 0x0000003a1f2e7223 */ /* 0x060fe2000000002e */
[----:B------:R-:W-:Y:S02]  /*4c10*/  FFMA R49, R31, R57, R49 ;  /* 0x000000391f317223 */ /* 0x000fe40000000031 */
[----:B------:R-:W5:Y:S04]  /*4c20*/  LDS R58, [R22+-0x490] ;  /* 0xfffb7000163a7984 */ /* 0x000f680000000800 */
[----:B------:R-:W5:Y:S04]  /*4c30*/  LDS R30, [R22+-0x10] ;  /* 0xfffff000161e7984 */ /* 0x000f680000000800 */
[----:B------:R-:W5:Y:S01]  /*4c40*/  LDS R41, [R29+UR4+0x31c] ;  /* 0x00031c041d297984 */ /* 0x000f620008000800 */
[----:B0-----:R-:W-:-:S03]  /*4c50*/  FFMA R52, R39, R40, R52 ;  /* 0x0000002827347223 */ /* 0x001fc60000000034 */
[----:B------:R-:W0:Y:S01]  /*4c60*/  LDS R57, [R29+UR4+0x124] ;  /* 0x000124041d397984 */ /* 0x000e220008000800 */
[C---:B-1----:R-:W-:Y:S01]  /*4c70*/  FFMA R54, R32.reuse, R40, R54 ;  /* 0x0000002820367223 */ /* 0x042fe20000000036 */
[-C--:B------:R-:W-:Y:S02]  /*4c80*/  FFMA R59, R32, R38.reuse, R59 ;  /* 0x00000026203b7223 */ /* 0x080fe4000000003b */
[----:B------:R-:W1:Y:S01]  /*4c90*/  LDS R39, [R22+-0x484] ;  /* 0xfffb7c0016277984 */ /* 0x000e620000000800 */
[C---:B--2---:R-:W-:Y:S01]  /*4ca0*/  FFMA R42, R50.reuse, R38, R42 ;  /* 0x00000026322a7223 */ /* 0x044fe2000000002a */
[-C--:B------:R-:W-:Y:S02]  /*4cb0*/  FFMA R56, R50, R40.reuse, R56 ;  /* 0x0000002832387223 */ /* 0x080fe40000000038 */
[----:B------:R-:W2:Y:S01]  /*4cc0*/  LDS R32, [R22+-0x4] ;  /* 0xfffffc0016207984 */ /* 0x000ea20000000800 */
[C---:B------:R-:W-:Y:S01]  /*4cd0*/  FFMA R55, R37.reuse, R40, R55 ;  /* 0x0000002825377223 */ /* 0x040fe20000000037 */
[----:B------:R-:W-:-:S02]  /*4ce0*/  FFMA R33, R37, R38, R33 ;  /* 0x0000002625217223 */ /* 0x000fc40000000021 */
[----:B------:R-:W2:Y:S01]  /*4cf0*/  LDS R31, [R29+UR4+0x364] ;  /* 0x000364041d1f7984 */ /* 0x000ea20008000800 */
[C---:B------:R-:W-:Y:S01]  /*4d00*/  FFMA R34, R48.reuse, R40, R34 ;  /* 0x0000002830227223 */ /* 0x040fe20000000022 */
[CC--:B------:R-:W-:Y:S01]  /*4d10*/  FFMA R35, R48.reuse, R38.reuse, R35 ;  /* 0x0000002630237223 */ /* 0x0c0fe20000000023 */
[C---:B---3--:R-:W-:Y:S01]  /*4d20*/  FFMA R51, R47.reuse, R38, R51 ;  /* 0x000000262f337223 */ /* 0x048fe20000000033 */
[----:B------:R-:W-:Y:S01]  /*4d30*/  FFMA R36, R47, R40, R36 ;  /* 0x000000282f247223 */ /* 0x000fe20000000024 */
[C---:B----4-:R-:W-:Y:S01]  /*4d40*/  FFMA R45, R43.reuse, R38, R45 ;  /* 0x000000262b2d7223 */ /* 0x050fe2000000002d */
[----:B------:R-:W-:Y:S01]  /*4d50*/  FFMA R44, R43, R40, R44 ;  /* 0x000000282b2c7223 */ /* 0x000fe2000000002c */
[-C--:B-----5:R-:W-:Y:S01]  /*4d60*/  FFMA R54, R37, R58.reuse, R54 ;  /* 0x0000003a25367223 */ /* 0x0a0fe20000000036 */
[CC--:B------:R-:W-:Y:S01]  /*4d70*/  FFMA R56, R48.reuse, R58.reuse, R56 ;  /* 0x0000003a30387223 */ /* 0x0c0fe20000000038 */
[-C--:B------:R-:W-:Y:S01]  /*4d80*/  FFMA R55, R47, R58.reuse, R55 ;  /* 0x0000003a2f377223 */ /* 0x080fe20000000037 */
[----:B------:R-:W-:Y:S01]  /*4d90*/  FFMA R34, R43, R58, R34 ;  /* 0x0000003a2b227223 */ /* 0x000fe20000000022 */
[-C--:B------:R-:W-:Y:S01]  /*4da0*/  FFMA R59, R37, R30.reuse, R59 ;  /* 0x0000001e253b7223 */ /* 0x080fe2000000003b */
[-C--:B------:R-:W-:Y:S01]  /*4db0*/  FFMA R42, R48, R30.reuse, R42 ;  /* 0x0000001e302a7223 */ /* 0x080fe2000000002a */
[----:B------:R-:W3:Y:S01]  /*4dc0*/  LDS R37, [R29+UR4+0x3ac] ;  /* 0x0003ac041d257984 */ /* 0x000ee20008000800 */
[----:B------:R-:W-:Y:S01]  /*4dd0*/  FFMA R33, R47, R30, R33 ;  /* 0x0000001e2f217223 */ /* 0x000fe20000000021 */
[C---:B------:R-:W-:Y:S01]  /*4de0*/  FFMA R49, R41.reuse, R38, R49 ;  /* 0x0000002629317223 */ /* 0x040fe20000000031 */
[----:B------:R-:W-:Y:S01]  /*4df0*/  FFMA R46, R41, R40, R46 ;  /* 0x00000028292e7223 */ /* 0x000fe2000000002e */
[----:B------:R-:W4:Y:S01]  /*4e00*/  LDS R38, [R29+UR4+0x16c] ;  /* 0x00016c041d267984 */ /* 0x000f220008000800 */
[CC--:B------:R-:W-:Y:S01]  /*4e10*/  FFMA R53, R50.reuse, R30.reuse, R53 ;  /* 0x0000001e32357223 */ /* 0x0c0fe20000000035 */
[-C--:B------:R-:W-:Y:S01]  /*4e20*/  FFMA R35, R43, R30.reuse, R35 ;  /* 0x0000001e2b237223 */ /* 0x080fe20000000023 */
[-C--:B------:R-:W-:Y:S01]  /*4e30*/  FFMA R51, R41, R30.reuse, R51 ;  /* 0x0000001e29337223 */ /* 0x080fe20000000033 */
[----:B0-----:R-:W-:Y:S01]  /*4e40*/  FFMA R45, R57, R30, R45 ;  /* 0x0000001e392d7223 */ /* 0x001fe2000000002d */
[----:B------:R-:W-:Y:S01]  /*4e50*/  LDS R40, [R29+UR4+-0x2c8] ;  /* 0xfffd38041d287984 */ /* 0x000fe20008000800 */
[-C--:B------:R-:W-:Y:S01]  /*4e60*/  FFMA R52, R50, R58.reuse, R52 ;  /* 0x0000003a32347223 */ /* 0x080fe20000000034 */
[-C--:B-1----:R-:W-:Y:S01]  /*4e70*/  FFMA R54, R47, R39.reuse, R54 ;  /* 0x000000272f367223 */ /* 0x082fe20000000036 */
[-C--:B------:R-:W-:Y:S01]  /*4e80*/  FFMA R56, R43, R39.reuse, R56 ;  /* 0x000000272b387223 */ /* 0x080fe20000000038 */
[-C--:B------:R-:W-:Y:S01]  /*4e90*/  FFMA R36, R41, R58.reuse, R36 ;  /* 0x0000003a29247223 */ /* 0x080fe20000000024 */
[----:B------:R-:W-:Y:S01]  /*4ea0*/  FFMA R44, R57, R58, R44 ;  /* 0x0000003a392c7223 */ /* 0x000fe2000000002c */
[-C--:B--2---:R-:W-:Y:S01]  /*4eb0*/  FFMA R59, R47, R32.reuse, R59 ;  /* 0x000000202f3b7223 */ /* 0x084fe2000000003b */
[----:B------:R-:W-:Y:S01]  /*4ec0*/  FFMA R47, R43, R32, R42 ;  /* 0x000000202b2f7223 */ /* 0x000fe2000000002a */
[CC--:B------:R-:W-:Y:S01]  /*4ed0*/  FFMA R52, R48.reuse, R39.reuse, R52 ;  /* 0x0000002730347223 */ /* 0x0c0fe20000000034 */
[----:B------:R-:W0:Y:S01]  /*4ee0*/  LDS R42, [R22+-0x4bc] ;  /* 0xfffb4400162a7984 */ /* 0x000e220000000800 */
[C---:B------:R-:W-:Y:S01]  /*4ef0*/  FFMA R49, R31.reuse, R30, R49 ;  /* 0x0000001e1f317223 */ /* 0x040fe20000000031 */
[----:B------:R-:W-:Y:S01]  /*4f00*/  FFMA R46, R31, R58, R46 ;  /* 0x0000003a1f2e7223 */ /* 0x000fe2000000002e */
[-C--:B------:R-:W-:Y:S01]  /*4f10*/  FFMA R53, R48, R32.reuse, R53 ;  /* 0x0000002030357223 */ /* 0x080fe20000000035 */
[----:B------:R-:W1:Y:S01]  /*4f20*/  LDS R30, [R29+UR4+-0x508] ;  /* 0xfffaf8041d1e7984 */ /* 0x000e620008000800 */
[CC--:B------:R-:W-:Y:S01]  /*4f30*/  FFMA R34, R57.reuse, R39.reuse, R34 ;  /* 0x0000002739227223 */ /* 0x0c0fe20000000022 */
[-C--:B------:R-:W-:Y:S01]  /*4f40*/  FFMA R35, R57, R32.reuse, R35 ;  /* 0x0000002039237223 */ /* 0x080fe20000000023 */
[CC--:B------:R-:W-:Y:S01]  /*4f50*/  FFMA R55, R41.reuse, R39.reuse, R55 ;  /* 0x0000002729377223 */ /* 0x0c0fe20000000037 */
[----:B------:R-:W2:Y:S01]  /*4f60*/  LDS R43, [R22+-0x3c] ;  /* 0xffffc400162b7984 */ /* 0x000ea20000000800 */
[-C--:B------:R-:W-:Y:S01]  /*4f70*/  FFMA R33, R41, R32.reuse, R33 ;  /* 0x0000002029217223 */ /* 0x080fe20000000021 */
[CC--:B------:R-:W-:Y:S01]  /*4f80*/  FFMA R36, R31.reuse, R39.reuse, R36 ;  /* 0x000000271f247223 */ /* 0x0c0fe20000000024 */
[-C--:B------:R-:W-:Y:S01]  /*4f90*/  FFMA R51, R31, R32.reuse, R51 ;  /* 0x000000201f337223 */ /* 0x080fe20000000033 */
[----:B------:R-:W5:Y:S04]  /*4fa0*/  LDS R48, [R29+UR4+-0x238] ;  /* 0xfffdc8041d307984 */ /* 0x000f680008000800 */
[----:B------:R-:W5:Y:S04]  /*4fb0*/  LDS R50, [R29+UR4+-0x4c0] ;  /* 0xfffb40041d327984 */ /* 0x000f680008000800 */
[----:B------:R-:W5:Y:S01]  /*4fc0*/  LDS R57, [R29+UR4+-0x280] ;  /* 0xfffd80041d397984 */ /* 0x000f620008000800 */
[C---:B---3--:R-:W-:Y:S01]  /*4fd0*/  FFMA R46, R37.reuse, R39, R46 ;  /* 0x00000027252e7223 */ /* 0x048fe2000000002e */
[----:B------:R-:W-:-:S02]  /*4fe0*/  FFMA R49, R37, R32, R49 ;  /* 0x0000002025317223 */ /* 0x000fc40000000031 */
[----:B------:R-:W3:Y:S01]  /*4ff0*/  LDS R41, [R29+UR4+-0x430] ;  /* 0xfffbd0041d297984 */ /* 0x000ee20008000800 */
[C---:B----4-:R-:W-:Y:S01]  /*5000*/  FFMA R44, R38.reuse, R39, R44 ;  /* 0x00000027262c7223 */ /* 0x050fe2000000002c */
[----:B------:R-:W-:Y:S02]  /*5010*/  FFMA R45, R38, R32, R45 ;  /* 0x00000020262d7223 */ /* 0x000fe4000000002d */
[----:B------:R-:W4:Y:S04]  /*5020*/  LDS R31, [R29+UR4+-0x1f0] ;  /* 0xfffe10041d1f7984 */ /* 0x000f280008000800 */
[----:B------:R-:W4:Y:S04]  /*5030*/  LDS R38, [R29+UR4+-0x478] ;  /* 0xfffb88041d267984 */ /* 0x000f280008000800 */
[----:B------:R-:W4:Y:S04]  /*5040*/  LDS R58, [R22+-0x4b0] ;  /* 0xfffb5000163a7984 */ /* 0x000f280000000800 */
[----:B------:R-:W4:Y:S01]  /*5050*/  LDS R37, [R22+-0x30] ;  /* 0xffffd00016257984 */ /* 0x000f220000000800 */
[-C--:B0-----:R-:W-:Y:S01]  /*5060*/  FFMA R54, R40, R42.reuse, R54 ;  /* 0x0000002a28367223 */ /* 0x081fe20000000036 */
[----:B-1----:R-:W-:-:S02]  /*5070*/  FFMA R52, R30, R42, R52 ;  /* 0x0000002a1e347223 */ /* 0x002fc40000000034 */
[----:B------:R-:W0:Y:S01]  /*5080*/  LDS R32, [R29+UR4+-0x3e8] ;  /* 0xfffc18041d207984 */ /* 0x000e220008000800 */
[-C--:B--2---:R-:W-:Y:S01]  /*5090*/  FFMA R53, R30, R43.reuse, R53 ;  /* 0x0000002b1e357223 */ /* 0x084fe20000000035 */
[-C--:B------:R-:W-:Y:S02]  /*50a0*/  FFMA R59, R40, R43.reuse, R59 ;  /* 0x0000002b283b7223 */ /* 0x080fe4000000003b */
[----:B------:R-:W1:Y:S01]  /*50b0*/  LDS R39, [R29+UR4+-0x1a8] ;  /* 0xfffe58041d277984 */ /* 0x000e620008000800 */
[CC--:B-----5:R-:W-:Y:S01]  /*50c0*/  FFMA R36, R48.reuse, R42.reuse, R36 ;  /* 0x0000002a30247223 */ /* 0x0e0fe20000000024 */
[-C--:B------:R-:W-:Y:S02]  /*50d0*/  FFMA R51, R48, R43.reuse, R51 ;  /* 0x0000002b30337223 */ /* 0x080fe40000000033 */
[----:B------:R-:W2:Y:S01]  /*50e0*/  LDS R40, [R22+-0x4a4] ;  /* 0xfffb5c0016287984 */ /* 0x000ea20000000800 */
[C---:B------:R-:W-:Y:S01]  /*50f0*/  FFMA R56, R50.reuse, R42, R56 ;  /* 0x0000002a32387223 */ /* 0x040fe20000000038 */
[----:B------:R-:W-:-:S02]  /*5100*/  FFMA R47, R50, R43, R47 ;  /* 0x0000002b322f7223 */ /* 0x000fc4000000002f */
[----:B------:R-:W5:Y:S01]  /*5110*/  LDS R30, [R22+-0x24] ;  /* 0xffffdc00161e7984 */ /* 0x000f620000000800 */
[CC--:B------:R-:W-:Y:S01]  /*5120*/  FFMA R55, R57.reuse, R42.reuse, R55 ;  /* 0x0000002a39377223 */ /* 0x0c0fe20000000037 */
[-C--:B------:R-:W-:Y:S01]  /*5130*/  FFMA R33, R57, R43.reuse, R33 ;  /* 0x0000002b39217223 */ /* 0x080fe20000000021 */
[CC--:B---3--:R-:W-:Y:S01]  /*5140*/  FFMA R45, R41.reuse, R43.reuse, R45 ;  /* 0x0000002b292d7223 */ /* 0x0c8fe2000000002d */
[-C--:B------:R-:W-:Y:S01]  /*5150*/  FFMA R44, R41, R42.reuse, R44 ;  /* 0x0000002a292c7223 */ /* 0x080fe2000000002c */
[CC--:B----4-:R-:W-:Y:S01]  /*5160*/  FFMA R49, R31.reuse, R43.reuse, R49 ;  /* 0x0000002b1f317223 */ /* 0x0d0fe20000000031 */
[-C--:B------:R-:W-:Y:S01]  /*5170*/  FFMA R46, R31, R42.reuse, R46 ;  /* 0x0000002a1f2e7223 */ /* 0x080fe2000000002e */
[C---:B------:R-:W-:Y:S01]  /*5180*/  FFMA R34, R38.reuse, R42, R34 ;  /* 0x0000002a26227223 */ /* 0x040fe20000000022 */
[----:B------:R-:W-:Y:S01]  /*5190*/  FFMA R35, R38, R43, R35 ;  /* 0x0000002b26237223 */ /* 0x000fe20000000023 */
[----:B------:R-:W3:Y:S01]  /*51a0*/  LDS R42, [R29+UR4+-0x3a0] ;  /* 0xfffc60041d2a7984 */ /* 0x000ee20008000800 */
[-C--:B------:R-:W-:Y:S01]  /*51b0*/  FFMA R52, R50, R58.reuse, R52 ;  /* 0x0000003a32347223 */ /* 0x080fe20000000034 */
        /* <DEDUP_REMOVED lines=9> */
[CC--:B------:R-:W-:Y:S01]  /*5250*/  FFMA R34, R41.reuse, R58.reuse, R34 ;  /* 0x0000003a29227223 */ /* 0x0c0fe20000000022 */
[-C--:B------:R-:W-:Y:S01]  /*5260*/  FFMA R35, R41, R37.reuse, R35 ;  /* 0x0000002529237223 */ /* 0x080fe20000000023 */
[----:B------:R-:W4:Y:S01]  /*5270*/  LDS R43, [R29+UR4+-0x160] ;  /* 0xfffea0041d2b7984 */ /* 0x000f220008000800 */
[CC--:B0-----:R-:W-:Y:S01]  /*5280*/  FFMA R45, R32.reuse, R37.reuse, R45 ;  /* 0x00000025202d7223 */ /* 0x0c1fe2000000002d */
[C---:B-1----:R-:W-:Y:S01]  /*5290*/  FFMA R49, R39.reuse, R37, R49 ;  /* 0x0000002527317223 */ /* 0x042fe20000000031 */
[-C--:B------:R-:W-:Y:S01]  /*52a0*/  FFMA R44, R32, R58.reuse, R44 ;  /* 0x0000003a202c7223 */ /* 0x080fe2000000002c */
[----:B------:R-:W-:Y:S01]  /*52b0*/  LDS R37, [R29+UR4+0x8] ;  /* 0x000008041d257984 */ /* 0x000fe20008000800 */
[----:B------:R-:W-:Y:S01]  /*52c0*/  FFMA R46, R39, R58, R46 ;  /* 0x0000003a272e7223 */ /* 0x000fe2000000002e */
[-C--:B--2---:R-:W-:Y:S01]  /*52d0*/  FFMA R52, R38, R40.reuse, R52 ;  /* 0x0000002826347223 */ /* 0x084fe20000000034 */
[-C--:B------:R-:W-:Y:S01]  /*52e0*/  FFMA R54, R48, R40.reuse, R54 ;  /* 0x0000002830367223 */ /* 0x080fe20000000036 */
[-C--:B------:R-:W-:Y:S01]  /*52f0*/  FFMA R56, R41, R40.reuse, R56 ;  /* 0x0000002829387223 */ /* 0x080fe20000000038 */
[----:B------:R-:W-:Y:S01]  /*5300*/  FFMA R55, R31, R40, R55 ;  /* 0x000000281f377223 */ /* 0x000fe20000000037 */
[-C--:B-----5:R-:W-:Y:S01]  /*5310*/  FFMA R53, R38, R30.reuse, R53 ;  /* 0x0000001e26357223 */ /* 0x0a0fe20000000035 */
[-C--:B------:R-:W-:Y:S01]  /*5320*/  FFMA R59, R48, R30.reuse, R59 ;  /* 0x0000001e303b7223 */ /* 0x080fe2000000003b */
[----:B------:R-:W0:Y:S01]  /*5330*/  LDS R38, [R22+-0x18] ;  /* 0xffffe80016267984 */ /* 0x000e220000000800 */
[-C--:B------:R-:W-:Y:S01]  /*5340*/  FFMA R47, R41, R30.reuse, R47 ;  /* 0x0000001e292f7223 */ /* 0x080fe2000000002f */
[----:B------:R-:W-:Y:S01]  /*5350*/  FFMA R33, R31, R30, R33 ;  /* 0x0000001e1f217223 */ /* 0x000fe20000000021 */
[C---:B------:R-:W-:Y:S01]  /*5360*/  FFMA R50, R39.reuse, R40, R36 ;  /* 0x0000002827327223 */ /* 0x040fe20000000024 */
[----:B------:R-:W1:Y:S01]  /*5370*/  LDS R48, [R22+-0x498] ;  /* 0xfffb680016307984 */ /* 0x000e620000000800 */
[----:B------:R-:W-:Y:S01]  /*5380*/  FFMA R57, R39, R30, R51 ;  /* 0x0000001e27397223 */ /* 0x000fe20000000033 */
[C---:B------:R-:W-:Y:S01]  /*5390*/  FFMA R34, R32.reuse, R40, R34 ;  /* 0x0000002820227223 */ /* 0x040fe20000000022 */
[----:B------:R-:W-:Y:S01]  /*53a0*/  FFMA R35, R32, R30, R35 ;  /* 0x0000001e20237223 */ /* 0x000fe20000000023 */
[----:B------:R-:W2:Y:S04]  /*53b0*/  LDS R31, [R29+UR4+0x248] ;  /* 0x000248041d1f7984 */ /* 0x000ea80008000800 */
[----:B------:R-:W5:Y:S01]  /*53c0*/  LDS R41, [R29+UR4+0x50] ;  /* 0x000050041d297984 */ /* 0x000f620008000800 */
[C---:B---3--:R-:W-:Y:S01]  /*53d0*/  FFMA R44, R42.reuse, R40, R44 ;  /* 0x000000282a2c7223 */ /* 0x048fe2000000002c */
[----:B------:R-:W-:-:S02]  /*53e0*/  FFMA R45, R42, R30, R45 ;  /* 0x0000001e2a2d7223 */ /* 0x000fc4000000002d */
[----:B------:R-:W3:Y:S04]  /*53f0*/  LDS R58, [R29+UR4+0x290] ;  /* 0x000290041d3a7984 */ /* 0x000ee80008000800 */
[----:B------:R-:W3:Y:S04]  /*5400*/  LDS R51, [R29+UR4+0x98] ;  /* 0x000098041d337984 */ /* 0x000ee80008000800 */
[----:B------:R-:W3:Y:S04]  /*5410*/  LDS R39, [R29+UR4+0x2d8] ;  /* 0x0002d8041d277984 */ /* 0x000ee80008000800 */
[----:B------:R-:W3:Y:S01]  /*5420*/  LDS R36, [R29+UR4+0xe0] ;  /* 0x0000e0041d247984 */ /* 0x000ee20008000800 */
[C---:B----4-:R-:W-:Y:S01]  /*5430*/  FFMA R40, R43.reuse, R40, R46 ;  /* 0x000000282b287223 */ /* 0x050fe2000000002e */
[----:B------:R-:W-:-:S02]  /*5440*/  FFMA R43, R43, R30, R49 ;  /* 0x0000001e2b2b7223 */ /* 0x000fc40000000031 */
[----:B------:R-:W4:Y:S04]  /*5450*/  LDS R32, [R29+UR4+0x320] ;  /* 0x000320041d207984 */ /* 0x000f280008000800 */
[----:B------:R-:W4:Y:S01]  /*5460*/  LDS R42, [R22+-0x48c] ;  /* 0xfffb7400162a7984 */ /* 0x000f220000000800 */
[----:B0-----:R-:W-:-:S03]  /*5470*/  FFMA R53, R37, R38, R53 ;  /* 0x0000002625357223 */ /* 0x001fc60000000035 */
[----:B------:R-:W0:Y:S01]  /*5480*/  LDS R30, [R29+UR4+0x368] ;  /* 0x000368041d1e7984 */ /* 0x000e220008000800 */
[----:B-1----:R-:W-:-:S03]  /*5490*/  FFMA R52, R37, R48, R52 ;  /* 0x0000003025347223 */ /* 0x002fc60000000034 */
[----:B------:R-:W1:Y:S01]  /*54a0*/  LDS R49, [R22+-0x480] ;  /* 0xfffb800016317984 */ /* 0x000e620000000800 */
[----:B--2---:R-:W-:-:S03]  /*54b0*/  FFMA R54, R31, R48, R54 ;  /* 0x000000301f367223 */ /* 0x004fc60000000036 */
[----:B------:R-:W2:Y:S01]  /*54c0*/  LDS R37, [R29+UR4+0x128] ;  /* 0x000128041d257984 */ /* 0x000ea20008000800 */
[----:B------:R-:W-:Y:S01]  /*54d0*/  FFMA R59, R31, R38, R59 ;  /* 0x000000261f3b7223 */ /* 0x000fe2000000003b */
[C---:B-----5:R-:W-:Y:S02]  /*54e0*/  FFMA R56, R41.reuse, R48, R56 ;  /* 0x0000003029387223 */ /* 0x060fe40000000038 */
[----:B------:R5:W2:Y:S01]  /*54f0*/  LDS R46, [R22] ;  /* 0x00000000162e7984 */ /* 0x000aa20000000800 */
[C---:B------:R-:W-:Y:S01]  /*5500*/  FFMA R47, R41.reuse, R38, R47 ;  /* 0x00000026292f7223 */ /* 0x040fe2000000002f */
[----:B------:R-:W-:Y:S01]  /*5510*/  FFMA R53, R41, R60, R53 ;  /* 0x0000003c29357223 */ /* 0x000fe20000000035 */
[C---:B---3--:R-:W-:Y:S01]  /*5520*/  FFMA R55, R58.reuse, R48, R55 ;  /* 0x000000303a377223 */ /* 0x048fe20000000037 */
[C---:B------:R-:W-:Y:S01]  /*5530*/  FFMA R33, R58.reuse, R38, R33 ;  /* 0x000000263a217223 */ /* 0x040fe20000000021 */
[----:B------:R-:W-:Y:S01]  /*5540*/  FFMA R59, R58, R60, R59 ;  /* 0x0000003c3a3b7223 */ /* 0x000fe2000000003b */
[C---:B------:R-:W-:Y:S01]  /*5550*/  FFMA R34, R51.reuse, R48, R34 ;  /* 0x0000003033227223 */ /* 0x040fe20000000022 */
[C---:B------:R-:W-:Y:S01]  /*5560*/  FFMA R35, R51.reuse, R38, R35 ;  /* 0x0000002633237223 */ /* 0x040fe20000000023 */
[----:B------:R-:W-:Y:S01]  /*5570*/  FFMA R47, R51, R60, R47 ;  /* 0x0000003c332f7223 */ /* 0x000fe2000000002f */
[----:B-----5:R-:W-:Y:S01]  /*5580*/  IADD3 R22, PT, PT, R22, 0x48, RZ ;  /* 0x0000004816167810 */ /* 0x020fe20007ffe0ff */
[C---:B------:R-:W-:Y:S01]  /*5590*/  FFMA R50, R39.reuse, R48, R50 ;  /* 0x0000003027327223 */ /* 0x040fe20000000032 */
[----:B------:R-:W-:Y:S01]  /*55a0*/  FFMA R57, R39, R38, R57 ;  /* 0x0000002627397223 */ /* 0x000fe20000000039 */
[C---:B------:R-:W-:Y:S01]  /*55b0*/  FFMA R44, R36.reuse, R48, R44 ;  /* 0x00000030242c7223 */ /* 0x040fe2000000002c */
[C---:B------:R-:W-:Y:S01]  /*55c0*/  FFMA R45, R36.reuse, R38, R45 ;  /* 0x00000026242d7223 */ /* 0x040fe2000000002d */
[----:B------:R-:W-:Y:S01]  /*55d0*/  FFMA R31, R36, R60, R35 ;  /* 0x0000003c241f7223 */ /* 0x000fe20000000023 */
[C---:B----4-:R-:W-:Y:S01]  /*55e0*/  FFMA R48, R32.reuse, R48, R40 ;  /* 0x0000003020307223 */ /* 0x050fe20000000028 */
[C---:B------:R-:W-:Y:S01]  /*55f0*/  FFMA R43, R32.reuse, R38, R43 ;  /* 0x00000026202b7223 */ /* 0x040fe2000000002b */
[----:B------:R-:W3:Y:S01]  /*5600*/  LDS R40, [R29+UR4+0x170] ;  /* 0x000170041d287984 */ /* 0x000ee20008000800 */
[C---:B------:R-:W-:Y:S01]  /*5610*/  FFMA R57, R32.reuse, R60, R57 ;  /* 0x0000003c20397223 */ /* 0x040fe20000000039 */
[-C--:B------:R-:W-:Y:S01]  /*5620*/  FFMA R56, R51, R42.reuse, R56 ;  /* 0x0000002a33387223 */ /* 0x080fe20000000038 */
[-C--:B------:R-:W-:Y:S01]  /*5630*/  FFMA R52, R41, R42.reuse, R52 ;  /* 0x0000002a29347223 */ /* 0x080fe20000000034 */
[----:B------:R-:W4:Y:S01]  /*5640*/  LDS R38, [R29+UR4+0x3b0] ;  /* 0x0003b0041d267984 */ /* 0x000f220008000800 */
[----:B------:R-:W-:Y:S01]  /*5650*/  UIADD3 UR4, UPT, UPT, UR4, 0xa20, URZ ;  /* 0x00000a2004047890 */ /* 0x000fe2000fffe0ff */
[CC--:B------:R-:W-:Y:S01]  /*5660*/  FFMA R55, R39.reuse, R42.reuse, R55 ;  /* 0x0000002a27377223 */ /* 0x0c0fe20000000037 */
[-C--:B------:R-:W-:Y:S01]  /*5670*/  FFMA R50, R32, R42.reuse, R50 ;  /* 0x0000002a20327223 */ /* 0x080fe20000000032 */
[-C--:B------:R-:W-:Y:S01]  /*5680*/  FFMA R54, R58, R42.reuse, R54 ;  /* 0x0000002a3a367223 */ /* 0x080fe20000000036 */
[----:B------:R-:W-:Y:S01]  /*5690*/  UISETP.NE.AND UP0, UPT, UR4, 0x2d90, UPT ;  /* 0x00002d900400788c */ /* 0x000fe2000bf05270 */
[----:B------:R-:W-:Y:S01]  /*56a0*/  FFMA R34, R36, R42, R34 ;  /* 0x0000002a24227223 */ /* 0x000fe20000000022 */
[-C--:B------:R-:W-:Y:S01]  /*56b0*/  FFMA R41, R39, R60.reuse, R33 ;  /* 0x0000003c27297223 */ /* 0x080fe20000000021 */
[----:B0-----:R-:W-:Y:S01]  /*56c0*/  FFMA R43, R30, R60, R43 ;  /* 0x0000003c1e2b7223 */ /* 0x001fe2000000002b */
[-C--:B-1----:R-:W-:Y:S01]  /*56d0*/  FFMA R56, R36, R49.reuse, R56 ;  /* 0x0000003124387223 */ /* 0x082fe20000000038 */
[-C--:B------:R-:W-:Y:S01]  /*56e0*/  FFMA R52, R51, R49.reuse, R52 ;  /* 0x0000003133347223 */ /* 0x080fe20000000034 */
[C---:B--2---:R-:W-:Y:S01]  /*56f0*/  FFMA R44, R37.reuse, R42, R44 ;  /* 0x0000002a252c7223 */ /* 0x044fe2000000002c */
[----:B------:R-:W-:Y:S01]  /*5700*/  FFMA R45, R37, R60, R45 ;  /* 0x0000003c252d7223 */ /* 0x000fe2000000002d */
[----:B------:R-:W-:Y:S01]  /*5710*/  FFMA R42, R30, R42, R48 ;  /* 0x0000002a1e2a7223 */ /* 0x000fe20000000030 */
[-C--:B------:R-:W-:Y:S01]  /*5720*/  FFMA R55, R32, R49.reuse, R55 ;  /* 0x0000003120377223 */ /* 0x080fe20000000037 */
[-C--:B------:R-:W-:Y:S01]  /*5730*/  FFMA R33, R36, R46.reuse, R47 ;  /* 0x0000002e24217223 */ /* 0x080fe2000000002f */
[-C--:B------:R-:W-:Y:S01]  /*5740*/  FFMA R48, R51, R46.reuse, R53 ;  /* 0x0000002e33307223 */ /* 0x080fe20000000035 */
[-C--:B------:R-:W-:Y:S01]  /*5750*/  FFMA R36, R30, R49.reuse, R50 ;  /* 0x000000311e247223 */ /* 0x080fe20000000032 */
[CC--:B------:R-:W-:Y:S01]  /*5760*/  FFMA R54, R39.reuse, R49.reuse, R54 ;  /* 0x0000003127367223 */ /* 0x0c0fe20000000036 */
[-C--:B------:R-:W-:Y:S01]  /*5770*/  FFMA R35, R39, R46.reuse, R59 ;  /* 0x0000002e27237223 */ /* 0x080fe2000000003b */
[-C--:B------:R-:W-:Y:S01]  /*5780*/  FFMA R32, R32, R46.reuse, R41 ;  /* 0x0000002e20207223 */ /* 0x080fe20000000029 */
[CC--:B------:R-:W-:Y:S01]  /*5790*/  FFMA R34, R37.reuse, R49.reuse, R34 ;  /* 0x0000003125227223 */ /* 0x0c0fe20000000022 */
[-C--:B------:R-:W-:Y:S01]  /*57a0*/  FFMA R31, R37, R46.reuse, R31 ;  /* 0x0000002e251f7223 */ /* 0x080fe2000000001f */
[-C--:B------:R-:W-:Y:S01]  /*57b0*/  FFMA R30, R30, R46.reuse, R57 ;  /* 0x0000002e1e1e7223 */ /* 0x080fe20000000039 */
[CC--:B---3--:R-:W-:Y:S01]  /*57c0*/  FFMA R44, R40.reuse, R49.reuse, R44 ;  /* 0x00000031282c7223 */ /* 0x0c8fe2000000002c */
[-C--:B------:R-:W-:Y:S01]  /*57d0*/  FFMA R51, R40, R46.reuse, R45 ;  /* 0x0000002e28337223 */ /* 0x080fe2000000002d */
[C---:B----4-:R-:W-:Y:S01]  /*57e0*/  FFMA R49, R38.reuse, R49, R42 ;  /* 0x0000003126317223 */ /* 0x050fe2000000002a */
[----:B------:R-:W-:Y:S01]  /*57f0*/  FFMA R46, R38, R46, R43 ;  /* 0x0000002e262e7223 */ /* 0x000fe2000000002b */
[----:B------:R-:W-:Y:S06]  /*5800*/  BRA.U UP0, `(.L_x_48) ;  /* 0xffffffe500c07547 */ /* 0x000fec000b83ffff */
[----:B------:R-:W-:-:S05]  /*5810*/  VIADD R23, R23, 0x1 ;  /* 0x0000000117177836 */ /* 0x000fca0000000000 */
[----:B------:R-:W-:-:S13]  /*5820*/  ISETP.NE.AND P6, PT, R23, 0x8, PT ;  /* 0x000000081700780c */ /* 0x000fda0003fc5270 */
[----:B------:R-:W-:Y:S05]  /*5830*/  @P6 BRA `(.L_x_49) ;  /* 0xffffffd400a46947 */ /* 0x000fea000383ffff */
[----:B------:R-:W0:Y:S01]  /*5840*/  S2R R0, SR_CTAID.Y ;  /* 0x0000000000007919 */ /* 0x000e220000002600 */
[----:B------:R-:W1:Y:S01]  /*5850*/  LDC.64 R2, c[0x0][0x390] ;  /* 0x0000e400ff027b82 */ /* 0x000e620000000a00 */
[----:B------:R-:W-:Y:S01]  /*5860*/  IMAD R25, R25, 0x3100, R28 ;  /* 0x0000310019197824 */ /* 0x000fe200078e021c */
[----:B------:R-:W2:Y:S03]  /*5870*/  S2R R5, SR_CTAID.X ;  /* 0x0000000000057919 */ /* 0x000ea60000002500 */
[----:B------:R-:W-:-:S04]  /*5880*/  IMAD R25, R26, 0x18800, R25 ;  /* 0x000188001a197824 */ /* 0x000fc800078e0219 */
[----:B0-----:R-:W-:-:S04]  /*5890*/  IMAD R0, R0, 0x700, R25 ;  /* 0x0000070000007824 */ /* 0x001fc800078e0219 */
[----:B------:R-:W-:-:S04]  /*58a0*/  IMAD R0, R27, 0x1c0, R0 ;  /* 0x000001c01b007824 */ /* 0x000fc800078e0200 */
[----:B--2---:R-:W-:-:S04]  /*58b0*/  IMAD R5, R5, 0x10, R0 ;  /* 0x0000001005057824 */ /* 0x004fc800078e0200 */
[----:B-1----:R-:W-:-:S05]  /*58c0*/  IMAD.WIDE.U32 R2, R5, 0x4, R2 ;  /* 0x0000000405027825 */ /* 0x002fca00078e0002 */
[----:B------:R-:W-:Y:S04]  /*58d0*/  STG.E desc[UR6][R2.64], R52 ;  /* 0x0000003402007986 */ /* 0x000fe8000c101906 */
        /* <DEDUP_REMOVED lines=14> */
[----:B------:R-:W-:Y:S01]  /*59c0*/  STG.E desc[UR6][R2.64+0x32340], R46 ;  /* 0x0323402e02007986 */ /* 0x000fe2000c101906 */
[----:B------:R-:W-:Y:S05]  /*59d0*/  EXIT ;  /* 0x000000000000794d */ /* 0x000fea0003800000 */
.L_x_50:
[----:B------:R-:W-:-:S00]  /*59e0*/  BRA `(.L_x_50) ;  /* 0xfffffffc00fc7947 */ /* 0x000fc0000383ffff */
[----:B------:R-:W-:-:S00]  /*59f0*/  NOP ;  /* 0x0000000000007918 */ /* 0x000fc00000000000 */
        /* <DEDUP_REMOVED lines=8> */
.L_x_51:


//--------------------- .nv.shared.default_function_kernel0 --------------------------
	.section	.nv.shared.default_function_kernel0,"aw",@nobits
	.sectionflags	@""
	.align	4
.nv.shared.default_function_kernel0:
	.zero		13696


//--------------------- .nv.shared.reserved.0     --------------------------
	.section	.nv.shared.reserved.0,"aw",@nobits
	.weak		__nv_reservedSMEM_offset_0_alias
	.size		__nv_reservedSMEM_offset_0_alias, 0, 64
	.other		__nv_reservedSMEM_offset_0_alias,@"STO_CUDA_RESERVED_SHARED STV_DEFAULT"
__nv_reservedSMEM_offset_0_alias:
	.zero		0
	.zero		64


//--------------------- .nv.constant0.default_function_kernel0 --------------------------
	.section	.nv.constant0.default_function_kernel0,"a",@progbits
	.sectionflags	@""
	.align	4
.nv.constant0.default_function_kernel0:
	.zero		920


//--------------------- SYMBOLS --------------------------

	.type		.nv.reservedSmem.offset0,@object
	.size		.nv.reservedSmem.offset0,0x4
	.type		.nv.reservedSmem.cap,@object
	.size		.nv.reservedSmem.cap,0x4
